	.target	sm_90a

	.elftype	@"ET_EXEC"


//--------------------- .note.nv.tkinfo           --------------------------
	.section	.note.nv.tkinfo,"",@"SHT_NOTE"
	.sectionflags	@"SHF_NOTE_NV_TKINFO"
	.tkinfo
        /*0018*/ 	.word	0x00000002
        /*0030*/ 	.string	""
        /*0030*/ 	.string	"ptxas"
        /*0030*/ 	.string	"Cuda compilation tools, release 13.0, V13.0.88"
        /*0030*/ 	.string	"Build cuda_13.0.r13.0/compiler.36424714_0"
        /*0030*/ 	.string	"-arch sm_90a -m 64 "



//--------------------- .note.nv.cuinfo           --------------------------
	.section	.note.nv.cuinfo,"",@"SHT_NOTE"
	.sectionflags	@"SHF_NOTE_NV_CUINFO"
        /*0018*/ 	.short	0x0002
        /*001a*/ 	.short	0x005a
        /*001c*/ 	.short	0x0082
	.zero		2


//--------------------- .nv.info                  --------------------------
	.section	.nv.info,"",@"SHT_CUDA_INFO"
	.align	4


	//----- nvinfo : EIATTR_REGCOUNT
	.align		4
        /*0000*/ 	.byte	0x04, 0x2f
        /*0002*/ 	.short	(.L_15 - .L_14)
	.align		4
.L_14:
        /*0004*/ 	.word	index@(_ZN7cutlass13device_kernelINS_4gemm6kernel13GemmUniversalIN4cute5tupleIJiiiiEEENS1_10collective13CollectiveMmaINS1_34MainloopSm90TmaGmmaWarpSpecializedILi4ENS5_IJNS4_1CILi1EEENSA_ILi2EEESB_EEENS1_32KernelTmaWarpSpecializedPingpongEEENS5_IJNSA_ILi64EEESG_SG_EEENS_6half_tENS5_IJlSB_lEEESI_SJ_NS4_8TiledMMAINS4_8MMA_AtomIJNS4_4SM904GMMA25MMA_64x64x16_F32F16F16_SSILNSN_5MajorE0ELSP_0ELNSN_7ScaleInE1ELSQ_1EEEEEENS4_6LayoutINS5_IJSB_SB_SB_EEENS5_IJNSA_ILi0EEESV_SV_EEEEENS5_IJNS4_10UnderscoreESY_SY_EEEEENS4_23SM90_TMA_LOAD_MULTICASTENS4_14ComposedLayoutINS4_7SwizzleILi3ELi4ELi3EEENS4_18smem_ptr_flag_bitsILi16EEENST_INS5_IJNSA_ILi8EEESG_EEENS5_IJSG_SB_EEEEEEEvNS4_8identityENS4_13SM90_TMA_LOADES1B_vS1C_EENS_8epilogue10collective6detail29Sm90TmaWarpSpecializedAdapterINS1G_15DefaultEpilogueISI_SJ_SJ_NS1F_6thread17LinearCombinationISI_Li1EffLNS1K_9ScaleType4KindE0ELNS_15FloatRoundStyleE2ESI_EENS1_15EpilogueDefaultEEEEEvvEEEEvNT_6ParamsE)
        /*0008*/ 	.word	0x000000a8


	//----- nvinfo : EIATTR_FRAME_SIZE
	.align		4
.L_15:
        /*000c*/ 	.byte	0x04, 0x11
        /*000e*/ 	.short	(.L_17 - .L_16)
	.align		4
.L_16:
        /*0010*/ 	.word	index@(_ZN7cutlass13device_kernelINS_4gemm6kernel13GemmUniversalIN4cute5tupleIJiiiiEEENS1_10collective13CollectiveMmaINS1_34MainloopSm90TmaGmmaWarpSpecializedILi4ENS5_IJNS4_1CILi1EEENSA_ILi2EEESB_EEENS1_32KernelTmaWarpSpecializedPingpongEEENS5_IJNSA_ILi64EEESG_SG_EEENS_6half_tENS5_IJlSB_lEEESI_SJ_NS4_8TiledMMAINS4_8MMA_AtomIJNS4_4SM904GMMA25MMA_64x64x16_F32F16F16_SSILNSN_5MajorE0ELSP_0ELNSN_7ScaleInE1ELSQ_1EEEEEENS4_6LayoutINS5_IJSB_SB_SB_EEENS5_IJNSA_ILi0EEESV_SV_EEEEENS5_IJNS4_10UnderscoreESY_SY_EEEEENS4_23SM90_TMA_LOAD_MULTICASTENS4_14ComposedLayoutINS4_7SwizzleILi3ELi4ELi3EEENS4_18smem_ptr_flag_bitsILi16EEENST_INS5_IJNSA_ILi8EEESG_EEENS5_IJSG_SB_EEEEEEEvNS4_8identityENS4_13SM90_TMA_LOADES1B_vS1C_EENS_8epilogue10collective6detail29Sm90TmaWarpSpecializedAdapterINS1G_15DefaultEpilogueISI_SJ_SJ_NS1F_6thread17LinearCombinationISI_Li1EffLNS1K_9ScaleType4KindE0ELNS_15FloatRoundStyleE2ESI_EENS1_15EpilogueDefaultEEEEEvvEEEEvNT_6ParamsE)
        /*0014*/ 	.word	0x00000000


	//----- nvinfo : EIATTR_MIN_STACK_SIZE
	.align		4
.L_17:
        /*0018*/ 	.byte	0x04, 0x12
        /*001a*/ 	.short	(.L_19 - .L_18)
	.align		4
.L_18:
        /*001c*/ 	.word	index@(_ZN7cutlass13device_kernelINS_4gemm6kernel13GemmUniversalIN4cute5tupleIJiiiiEEENS1_10collective13CollectiveMmaINS1_34MainloopSm90TmaGmmaWarpSpecializedILi4ENS5_IJNS4_1CILi1EEENSA_ILi2EEESB_EEENS1_32KernelTmaWarpSpecializedPingpongEEENS5_IJNSA_ILi64EEESG_SG_EEENS_6half_tENS5_IJlSB_lEEESI_SJ_NS4_8TiledMMAINS4_8MMA_AtomIJNS4_4SM904GMMA25MMA_64x64x16_F32F16F16_SSILNSN_5MajorE0ELSP_0ELNSN_7ScaleInE1ELSQ_1EEEEEENS4_6LayoutINS5_IJSB_SB_SB_EEENS5_IJNSA_ILi0EEESV_SV_EEEEENS5_IJNS4_10UnderscoreESY_SY_EEEEENS4_23SM90_TMA_LOAD_MULTICASTENS4_14ComposedLayoutINS4_7SwizzleILi3ELi4ELi3EEENS4_18smem_ptr_flag_bitsILi16EEENST_INS5_IJNSA_ILi8EEESG_EEENS5_IJSG_SB_EEEEEEEvNS4_8identityENS4_13SM90_TMA_LOADES1B_vS1C_EENS_8epilogue10collective6detail29Sm90TmaWarpSpecializedAdapterINS1G_15DefaultEpilogueISI_SJ_SJ_NS1F_6thread17LinearCombinationISI_Li1EffLNS1K_9ScaleType4KindE0ELNS_15FloatRoundStyleE2ESI_EENS1_15EpilogueDefaultEEEEEvvEEEEvNT_6ParamsE)
        /*0020*/ 	.word	0x00000000
.L_19:


//--------------------- .nv.compat                --------------------------
	.section	.nv.compat,"",@"SHT_CUDA_COMPAT_INFO"
	.align	4
        /*0000*/ 	.byte	0x02, 0x09, 0x01, 0x00, 0x02, 0x02, 0x04, 0x00, 0x02, 0x05, 0x05, 0x00, 0x03, 0x07, 0x01, 0x01
        /*0010*/ 	.byte	0x02, 0x03, 0x01, 0x00, 0x02, 0x06, 0x01, 0x00, 0x04, 0x0b, 0x08, 0x00, 0x00, 0x00, 0x00, 0x00
        /*0020*/ 	.byte	0x00, 0x00, 0x00, 0x00


//--------------------- .nv.info._ZN7cutlass13device_kernelINS_4gemm6kernel13GemmUniversalIN4cute5tupleIJiiiiEEENS1_10collective13CollectiveMmaINS1_34MainloopSm90TmaGmmaWarpSpecializedILi4ENS5_IJNS4_1CILi1EEENSA_ILi2EEESB_EEENS1_32KernelTmaWarpSpecializedPingpongEEENS5_IJNSA_ILi64EEESG_SG_EEENS_6half_tENS5_IJlSB_lEEESI_SJ_NS4_8TiledMMAINS4_8MMA_AtomIJNS4_4SM904GMMA25MMA_64x64x16_F32F16F16_SSILNSN_5MajorE0ELSP_0ELNSN_7ScaleInE1ELSQ_1EEEEEENS4_6LayoutINS5_IJSB_SB_SB_EEENS5_IJNSA_ILi0EEESV_SV_EEEEENS5_IJNS4_10UnderscoreESY_SY_EEEEENS4_23SM90_TMA_LOAD_MULTICASTENS4_14ComposedLayoutINS4_7SwizzleILi3ELi4ELi3EEENS4_18smem_ptr_flag_bitsILi16EEENST_INS5_IJNSA_ILi8EEESG_EEENS5_IJSG_SB_EEEEEEEvNS4_8identityENS4_13SM90_TMA_LOADES1B_vS1C_EENS_8epilogue10collective6detail29Sm90TmaWarpSpecializedAdapterINS1G_15DefaultEpilogueISI_SJ_SJ_NS1F_6thread17LinearCombinationISI_Li1EffLNS1K_9ScaleType4KindE0ELNS_15FloatRoundStyleE2ESI_EENS1_15EpilogueDefaultEEEEEvvEEEEvNT_6ParamsE --------------------------
	.section	.nv.info._ZN7cutlass13device_kernelINS_4gemm6kernel13GemmUniversalIN4cute5tupleIJiiiiEEENS1_10collective13CollectiveMmaINS1_34MainloopSm90TmaGmmaWarpSpecializedILi4ENS5_IJNS4_1CILi1EEENSA_ILi2EEESB_EEENS1_32KernelTmaWarpSpecializedPingpongEEENS5_IJNSA_ILi64EEESG_SG_EEENS_6half_tENS5_IJlSB_lEEESI_SJ_NS4_8TiledMMAINS4_8MMA_AtomIJNS4_4SM904GMMA25MMA_64x64x16_F32F16F16_SSILNSN_5MajorE0ELSP_0ELNSN_7ScaleInE1ELSQ_1EEEEEENS4_6LayoutINS5_IJSB_SB_SB_EEENS5_IJNSA_ILi0EEESV_SV_EEEEENS5_IJNS4_10UnderscoreESY_SY_EEEEENS4_23SM90_TMA_LOAD_MULTICASTENS4_14ComposedLayoutINS4_7SwizzleILi3ELi4ELi3EEENS4_18smem_ptr_flag_bitsILi16EEENST_INS5_IJNSA_ILi8EEESG_EEENS5_IJSG_SB_EEEEEEEvNS4_8identityENS4_13SM90_TMA_LOADES1B_vS1C_EENS_8epilogue10collective6detail29Sm90TmaWarpSpecializedAdapterINS1G_15DefaultEpilogueISI_SJ_SJ_NS1F_6thread17LinearCombinationISI_Li1EffLNS1K_9ScaleType4KindE0ELNS_15FloatRoundStyleE2ESI_EENS1_15EpilogueDefaultEEEEEvvEEEEvNT_6ParamsE,"",@"SHT_CUDA_INFO"
	.sectionflags	@""
	.align	4


	//----- nvinfo : EIATTR_CUDA_API_VERSION
	.align		4
        /*0000*/ 	.byte	0x04, 0x37
        /*0002*/ 	.short	(.L_21 - .L_20)
.L_20:
        /*0004*/ 	.word	0x00000082


	//----- nvinfo : EIATTR_KPARAM_INFO
	.align		4
.L_21:
        /*0008*/ 	.byte	0x04, 0x17
        /*000a*/ 	.short	(.L_23 - .L_22)
.L_22:
        /*000c*/ 	.word	0x00000000
        /*0010*/ 	.short	0x0000
        /*0012*/ 	.short	0x0070
        /*0014*/ 	.byte	0x00, 0xf0, 0x01, 0x10


	//----- nvinfo : EIATTR_SPARSE_MMA_MASK
	.align		4
.L_23:
        /*0018*/ 	.byte	0x03, 0x50
        /*001a*/ 	.short	0x0000


	//----- nvinfo : EIATTR_MAXREG_COUNT
	.align		4
        /*001c*/ 	.byte	0x03, 0x1b
        /*001e*/ 	.short	0x00a8


	//----- nvinfo : EIATTR_NUM_BARRIERS
	.align		4
        /*0020*/ 	.byte	0x02, 0x4c
        /*0022*/ 	.byte	0x01
	.zero		1


	//----- nvinfo : EIATTR_EXTERNS
	.align		4
        /*0024*/ 	.byte	0x04, 0x0f
        /*0026*/ 	.short	(.L_25 - .L_24)


	//   ....[0]....
	.align		4
.L_24:
        /*0028*/ 	.word	index@(__assertfail)


	//----- nvinfo : EIATTR_MERCURY_ISA_VERSION
	.align		4
.L_25:
        /*002c*/ 	.byte	0x03, 0x5f
        /*002e*/ 	.short	0x0101


	//----- nvinfo : EIATTR_INT_WARP_WIDE_INSTR_OFFSETS
	.align		4
        /*0030*/ 	.byte	0x04, 0x31
        /*0032*/ 	.short	(.L_27 - .L_26)


	//   ....[0]....
.L_26:
        /*0034*/ 	.word	0x00000590


	//   ....[1]....
        /*0038*/ 	.word	0x000005d0


	//   ....[2]....
        /*003c*/ 	.word	0x00000660


	//   ....[3]....
        /*0040*/ 	.word	0x00000690


	//   ....[4]....
        /*0044*/ 	.word	0x000006d0


	//   ....[5]....
        /*0048*/ 	.word	0x000006e0


	//   ....[6]....
        /*004c*/ 	.word	0x000007a0


	//   ....[7]....
        /*0050*/ 	.word	0x00000800


	//   ....[8]....
        /*0054*/ 	.word	0x000020e0


	//----- nvinfo : EIATTR_COOP_GROUP_MASK_REGIDS
	.align		4
.L_27:
        /*0058*/ 	.byte	0x04, 0x29
        /*005a*/ 	.short	(.L_29 - .L_28)


	//   ....[0]....
.L_28:
        /*005c*/ 	.word	0xffffffff


	//   ....[1]....
        /*0060*/ 	.word	0xffffffff


	//   ....[2]....
        /*0064*/ 	.word	0xffffffff


	//   ....[3]....
        /*0068*/ 	.word	0xffffffff


	//   ....[4]....
        /*006c*/ 	.word	0xffffffff


	//   ....[5]....
        /*0070*/ 	.word	0xffffffff


	//   ....[6]....
        /*0074*/ 	.word	0xffffffff


	//----- nvinfo : EIATTR_COOP_GROUP_INSTR_OFFSETS
	.align		4
.L_29:
        /*0078*/ 	.byte	0x04, 0x28
        /*007a*/ 	.short	(.L_31 - .L_30)


	//   ....[0]....
.L_30:
        /*007c*/ 	.word	0x00000060


	//   ....[1]....
        /*0080*/ 	.word	0x00000080


	//   ....[2]....
        /*0084*/ 	.word	0x00000180


	//   ....[3]....
        /*0088*/ 	.word	0x000003b0


	//   ....[4]....
        /*008c*/ 	.word	0x000003f0


	//   ....[5]....
        /*0090*/ 	.word	0x000004e0


	//   ....[6]....
        /*0094*/ 	.word	0x00000910


	//----- nvinfo : EIATTR_REG_RECONFIG
	.align		4
.L_31:
        /*0098*/ 	.byte	0x01, 0x54
	.zero		2


	//----- nvinfo : EIATTR_SYSCALL_OFFSETS
	.align		4
        /*009c*/ 	.byte	0x04, 0x46
        /*009e*/ 	.short	(.L_33 - .L_32)


	//   ....[0]....
.L_32:
        /*00a0*/ 	.word	0x000018f0


	//----- nvinfo : EIATTR_MBARRIER_INSTR_OFFSETS
	.align		4
.L_33:
        /*00a4*/ 	.byte	0x04, 0x39
        /*00a6*/ 	.short	(.L_35 - .L_34)


	//   ....[0]....
.L_34:
        /*00a8*/ 	.word	0x00000320
        /*00ac*/ 	.word	0x000000ff
        /*00b0*/ 	.word	0x00000000
        /*00b4*/ 	.short	0x0100
        /*00b6*/ 	.byte	0x07
	.zero		1


	//   ....[1]....
        /*00b8*/ 	.word	0x00000330
        /*00bc*/ 	.word	0x000000ff
        /*00c0*/ 	.word	0x00000020
        /*00c4*/ 	.short	0x0100
        /*00c6*/ 	.byte	0x07
	.zero		1


	//   ....[2]....
        /*00c8*/ 	.word	0x00000340
        /*00cc*/ 	.word	0x000000ff
        /*00d0*/ 	.word	0x00000008
        /*00d4*/ 	.short	0x0100
        /*00d6*/ 	.byte	0x07
	.zero		1


	//   ....[3]....
        /*00d8*/ 	.word	0x00000350
        /*00dc*/ 	.word	0x000000ff
        /*00e0*/ 	.word	0x00000028
        /*00e4*/ 	.short	0x0100
        /*00e6*/ 	.byte	0x07
	.zero		1


	//   ....[4]....
        /*00e8*/ 	.word	0x00000360
        /*00ec*/ 	.word	0x000000ff
        /*00f0*/ 	.word	0x00000010
        /*00f4*/ 	.short	0x0100
        /*00f6*/ 	.byte	0x07
	.zero		1


	//   ....[5]....
        /*00f8*/ 	.word	0x00000370
        /*00fc*/ 	.word	0x000000ff
        /*0100*/ 	.word	0x00000030
        /*0104*/ 	.short	0x0100
        /*0106*/ 	.byte	0x07
	.zero		1


	//   ....[6]....
        /*0108*/ 	.word	0x00000380
        /*010c*/ 	.word	0x000000ff
        /*0110*/ 	.word	0x00000018
        /*0114*/ 	.short	0x0100
        /*0116*/ 	.byte	0x07
	.zero		1


	//   ....[7]....
        /*0118*/ 	.word	0x00000390
        /*011c*/ 	.word	0x000000ff
        /*0120*/ 	.word	0x00000038
        /*0124*/ 	.short	0x0100
        /*0126*/ 	.byte	0x07
	.zero		1


	//   ....[8]....
        /*0128*/ 	.word	0x000007e0
        /*012c*/ 	.word	0x000000ff
        /*0130*/ 	.word	0x00000070
        /*0134*/ 	.short	0x0100
        /*0136*/ 	.byte	0x0d
	.zero		1


	//   ....[9]....
        /*0138*/ 	.word	0x00000820
        /*013c*/ 	.word	0x000000ff
        /*0140*/ 	.word	0x00000078
        /*0144*/ 	.short	0x0100
        /*0146*/ 	.byte	0x0d
	.zero		1


	//   ....[10]....
        /*0148*/ 	.word	0x00000850
        /*014c*/ 	.word	0x000000ff
        /*0150*/ 	.word	0x00000050
        /*0154*/ 	.short	0x0100
        /*0156*/ 	.byte	0x10
	.zero		1


	//   ....[11]....
        /*0158*/ 	.word	0x000008a0
        /*015c*/ 	.word	0x000000ff
        /*0160*/ 	.word	0x00000058
        /*0164*/ 	.short	0x0100
        /*0166*/ 	.byte	0x10
	.zero		1


	//   ....[12]....
        /*0168*/ 	.word	0x000008b0
        /*016c*/ 	.word	0x000000ff
        /*0170*/ 	.word	0x00000060
        /*0174*/ 	.short	0x0100
        /*0176*/ 	.byte	0x10
	.zero		1


	//   ....[13]....
        /*0178*/ 	.word	0x000008c0
        /*017c*/ 	.word	0x000000ff
        /*0180*/ 	.word	0x00000068
        /*0184*/ 	.short	0x0100
        /*0186*/ 	.byte	0x10
	.zero		1


	//   ....[14]....
        /*0188*/ 	.word	0x000017d0
        /*018c*/ 	.word	0x0000003c
        /*0190*/ 	.word	0x00000000
        /*0194*/ 	.short	0x010a
        /*0196*/ 	.byte	0x31
	.zero		1


	//   ....[15]....
        /*0198*/ 	.word	0x00001980
        /*019c*/ 	.word	0x00000003
        /*01a0*/ 	.word	0x00000000
        /*01a4*/ 	.short	0x010a
        /*01a6*/ 	.byte	0x3f
	.zero		1


	//   ....[16]....
        /*01a8*/ 	.word	0x000019c0
        /*01ac*/ 	.word	0x00000003
        /*01b0*/ 	.word	0x00000000
        /*01b4*/ 	.short	0x010a
        /*01b6*/ 	.byte	0x3f
	.zero		1


	//   ....[17]....
        /*01b8*/ 	.word	0x00001cc0
        /*01bc*/ 	.word	0x000000ff
        /*01c0*/ 	.word	0x00000000
        /*01c4*/ 	.short	0x010a
        /*01c6*/ 	.byte	0x04
	.zero		1


	//   ....[18]....
        /*01c8*/ 	.word	0x00001d00
        /*01cc*/ 	.word	0x000000ff
        /*01d0*/ 	.word	0x00000000
        /*01d4*/ 	.short	0x010a
        /*01d6*/ 	.byte	0x04
	.zero		1


	//   ....[19]....
        /*01d8*/ 	.word	0x00001f70
        /*01dc*/ 	.word	0x00000005
        /*01e0*/ 	.word	0x00000000
        /*01e4*/ 	.short	0x0101
        /*01e6*/ 	.byte	0x3f
	.zero		1


	//   ....[20]....
        /*01e8*/ 	.word	0x00002070
        /*01ec*/ 	.word	0x0000003d
        /*01f0*/ 	.word	0x00000000
        /*01f4*/ 	.short	0x0101
        /*01f6*/ 	.byte	0x2c
	.zero		1


	//   ....[21]....
        /*01f8*/ 	.word	0x00002160
        /*01fc*/ 	.word	0x00000003
        /*0200*/ 	.word	0x00000000
        /*0204*/ 	.short	0x0101
        /*0206*/ 	.byte	0x3f
	.zero		1


	//   ....[22]....
        /*0208*/ 	.word	0x00002220
        /*020c*/ 	.word	0x0000003c
        /*0210*/ 	.word	0x00000010
        /*0214*/ 	.short	0x010a
        /*0216*/ 	.byte	0x31
	.zero		1


	//   ....[23]....
        /*0218*/ 	.word	0x00004690
        /*021c*/ 	.word	0x0000003f
        /*0220*/ 	.word	0x00000000
        /*0224*/ 	.short	0x0101
        /*0226*/ 	.byte	0x2c
	.zero		1


	//   ....[24]....
        /*0228*/ 	.word	0x000050b0
        /*022c*/ 	.word	0x0000000c
        /*0230*/ 	.word	0x00000020
        /*0234*/ 	.short	0x010a
        /*0236*/ 	.byte	0x3f
	.zero		1


	//   ....[25]....
        /*0238*/ 	.word	0x000054f0
        /*023c*/ 	.word	0x00000004
        /*0240*/ 	.word	0x00000078
        /*0244*/ 	.short	0x0101
        /*0246*/ 	.byte	0x3f
	.zero		1


	//   ....[26]....
        /*0248*/ 	.word	0x00005c00
        /*024c*/ 	.word	0x00000007
        /*0250*/ 	.word	0x00000000
        /*0254*/ 	.short	0x010a
        /*0256*/ 	.byte	0x3f
	.zero		1


	//   ....[27]....
        /*0258*/ 	.word	0x00005c80
        /*025c*/ 	.word	0x00000009
        /*0260*/ 	.word	0x00000000
        /*0264*/ 	.short	0x010a
        /*0266*/ 	.byte	0x3f
	.zero		1


	//   ....[28]....
        /*0268*/ 	.word	0x00005d10
        /*026c*/ 	.word	0x00000006
        /*0270*/ 	.word	0x00000000
        /*0274*/ 	.short	0x010a
        /*0276*/ 	.byte	0x3f
	.zero		1


	//   ....[29]....
        /*0278*/ 	.word	0x00005da0
        /*027c*/ 	.word	0x00000003
        /*0280*/ 	.word	0x00000000
        /*0284*/ 	.short	0x010a
        /*0286*/ 	.byte	0x3f
	.zero		1


	//   ....[30]....
        /*0288*/ 	.word	0x00005e00
        /*028c*/ 	.word	0x0000003e
        /*0290*/ 	.word	0x00000000
        /*0294*/ 	.short	0x010a
        /*0296*/ 	.byte	0x3f
	.zero		1


	//   ....[31]....
        /*0298*/ 	.word	0x00005e50
        /*029c*/ 	.word	0x00000003
        /*02a0*/ 	.word	0x00000000
        /*02a4*/ 	.short	0x010a
        /*02a6*/ 	.byte	0x3f
	.zero		1


	//   ....[32]....
        /*02a8*/ 	.word	0x00005eb0
        /*02ac*/ 	.word	0x00000005
        /*02b0*/ 	.word	0x00000000
        /*02b4*/ 	.short	0x010a
        /*02b6*/ 	.byte	0x3f
	.zero		1


	//   ....[33]....
        /*02b8*/ 	.word	0x00005f00
        /*02bc*/ 	.word	0x0000003e
        /*02c0*/ 	.word	0x00000010
        /*02c4*/ 	.short	0x010a
        /*02c6*/ 	.byte	0x3f
	.zero		1


	//   ....[34]....
        /*02c8*/ 	.word	0x00005fd0
        /*02cc*/ 	.word	0x0000000c
        /*02d0*/ 	.word	0x00000020
        /*02d4*/ 	.short	0x010a
        /*02d6*/ 	.byte	0x3f
	.zero		1


	//   ....[35]....
        /*02d8*/ 	.word	0x000060a0
        /*02dc*/ 	.word	0x00000007
        /*02e0*/ 	.word	0x00000000
        /*02e4*/ 	.short	0x010a
        /*02e6*/ 	.byte	0x3f
	.zero		1


	//   ....[36]....
        /*02e8*/ 	.word	0x000060f0
        /*02ec*/ 	.word	0x00000009
        /*02f0*/ 	.word	0x00000000
        /*02f4*/ 	.short	0x010a
        /*02f6*/ 	.byte	0x3f
	.zero		1


	//   ....[37]....
        /*02f8*/ 	.word	0x00006140
        /*02fc*/ 	.word	0x00000006
        /*0300*/ 	.word	0x00000000
        /*0304*/ 	.short	0x010a
        /*0306*/ 	.byte	0x3f
	.zero		1


	//----- nvinfo : EIATTR_NUM_MBARRIERS
	.align		4
.L_35:
        /*0308*/ 	.byte	0x03, 0x38
        /*030a*/ 	.short	0x000e


	//----- nvinfo : EIATTR_EXIT_INSTR_OFFSETS
	.align		4
        /*030c*/ 	.byte	0x04, 0x1c
        /*030e*/ 	.short	(.L_37 - .L_36)


	//   ....[0]....
.L_36:
        /*0310*/ 	.word	0x00001420


	//   ....[1]....
        /*0314*/ 	.word	0x00001480


	//   ....[2]....
        /*0318*/ 	.word	0x00004da0


	//   ....[3]....
        /*031c*/ 	.word	0x00004dd0


	//   ....[4]....
        /*0320*/ 	.word	0x00005df0


	//----- nvinfo : EIATTR_MAX_THREADS
	.align		4
.L_37:
        /*0324*/ 	.byte	0x04, 0x05
        /*0326*/ 	.short	(.L_39 - .L_38)
.L_38:
        /*0328*/ 	.word	0x00000180
        /*032c*/ 	.word	0x00000001
        /*0330*/ 	.word	0x00000001


	//----- nvinfo : EIATTR_CRS_STACK_SIZE
	.align		4
.L_39:
        /*0334*/ 	.byte	0x04, 0x1e
        /*0336*/ 	.short	(.L_41 - .L_40)
.L_40:
        /*0338*/ 	.word	0x00000000


	//----- nvinfo : EIATTR_CBANK_PARAM_SIZE
	.align		4
.L_41:
        /*033c*/ 	.byte	0x03, 0x19
        /*033e*/ 	.short	0x0470


	//----- nvinfo : EIATTR_PARAM_CBANK
	.align		4
        /*0340*/ 	.byte	0x04, 0x0a
        /*0342*/ 	.short	(.L_43 - .L_42)
	.align		4
.L_42:
        /*0344*/ 	.word	index@(.nv.constant0._ZN7cutlass13device_kernelINS_4gemm6kernel13GemmUniversalIN4cute5tupleIJiiiiEEENS1_10collective13CollectiveMmaINS1_34MainloopSm90TmaGmmaWarpSpecializedILi4ENS5_IJNS4_1CILi1EEENSA_ILi2EEESB_EEENS1_32KernelTmaWarpSpecializedPingpongEEENS5_IJNSA_ILi64EEESG_SG_EEENS_6half_tENS5_IJlSB_lEEESI_SJ_NS4_8TiledMMAINS4_8MMA_AtomIJNS4_4SM904GMMA25MMA_64x64x16_F32F16F16_SSILNSN_5MajorE0ELSP_0ELNSN_7ScaleInE1ELSQ_1EEEEEENS4_6LayoutINS5_IJSB_SB_SB_EEENS5_IJNSA_ILi0EEESV_SV_EEEEENS5_IJNS4_10UnderscoreESY_SY_EEEEENS4_23SM90_TMA_LOAD_MULTICASTENS4_14ComposedLayoutINS4_7SwizzleILi3ELi4ELi3EEENS4_18smem_ptr_flag_bitsILi16EEENST_INS5_IJNSA_ILi8EEESG_EEENS5_IJSG_SB_EEEEEEEvNS4_8identityENS4_13SM90_TMA_LOADES1B_vS1C_EENS_8epilogue10collective6detail29Sm90TmaWarpSpecializedAdapterINS1G_15DefaultEpilogueISI_SJ_SJ_NS1F_6thread17LinearCombinationISI_Li1EffLNS1K_9ScaleType4KindE0ELNS_15FloatRoundStyleE2ESI_EENS1_15EpilogueDefaultEEEEEvvEEEEvNT_6ParamsE)
        /*0348*/ 	.short	0x0210
        /*034a*/ 	.short	0x0470


	//----- nvinfo : EIATTR_SW_WAR
	.align		4
.L_43:
        /*034c*/ 	.byte	0x04, 0x36
        /*034e*/ 	.short	(.L_45 - .L_44)
.L_44:
        /*0350*/ 	.word	0x00000008
.L_45:


//--------------------- .nv.callgraph             --------------------------
	.section	.nv.callgraph,"",@"SHT_CUDA_CALLGRAPH"
	.align	4
	.sectionentsize	8
	.align		4
        /*0000*/ 	.word	0x00000000
	.align		4
        /*0004*/ 	.word	0xffffffff
	.align		4
        /*0008*/ 	.word	index@(_ZN7cutlass13device_kernelINS_4gemm6kernel13GemmUniversalIN4cute5tupleIJiiiiEEENS1_10collective13CollectiveMmaINS1_34MainloopSm90TmaGmmaWarpSpecializedILi4ENS5_IJNS4_1CILi1EEENSA_ILi2EEESB_EEENS1_32KernelTmaWarpSpecializedPingpongEEENS5_IJNSA_ILi64EEESG_SG_EEENS_6half_tENS5_IJlSB_lEEESI_SJ_NS4_8TiledMMAINS4_8MMA_AtomIJNS4_4SM904GMMA25MMA_64x64x16_F32F16F16_SSILNSN_5MajorE0ELSP_0ELNSN_7ScaleInE1ELSQ_1EEEEEENS4_6LayoutINS5_IJSB_SB_SB_EEENS5_IJNSA_ILi0EEESV_SV_EEEEENS5_IJNS4_10UnderscoreESY_SY_EEEEENS4_23SM90_TMA_LOAD_MULTICASTENS4_14ComposedLayoutINS4_7SwizzleILi3ELi4ELi3EEENS4_18smem_ptr_flag_bitsILi16EEENST_INS5_IJNSA_ILi8EEESG_EEENS5_IJSG_SB_EEEEEEEvNS4_8identityENS4_13SM90_TMA_LOADES1B_vS1C_EENS_8epilogue10collective6detail29Sm90TmaWarpSpecializedAdapterINS1G_15DefaultEpilogueISI_SJ_SJ_NS1F_6thread17LinearCombinationISI_Li1EffLNS1K_9ScaleType4KindE0ELNS_15FloatRoundStyleE2ESI_EENS1_15EpilogueDefaultEEEEEvvEEEEvNT_6ParamsE)
	.align		4
        /*000c*/ 	.word	index@(__assertfail)
	.align		4
        /*0010*/ 	.word	0x00000000
	.align		4
        /*0014*/ 	.word	0xfffffffe
	.align		4
        /*0018*/ 	.word	0x00000000
	.align		4
        /*001c*/ 	.word	0xfffffffd
	.align		4
        /*0020*/ 	.word	0x00000000
	.align		4
        /*0024*/ 	.word	0xfffffffc


//--------------------- .nv.constant4             --------------------------
	.section	.nv.constant4,"a",@progbits
	.align	8
	.align		8
.nv.constant4:
        /*0000*/ 	.dword	__assertfail
	.align		8
        /*0008*/ 	.dword	__unnamed_1
	.align		8
        /*0010*/ 	.dword	_ZN39_INTERNAL_53d98332_4_k_cu_12546273_30154cuda3std3__45__cpo5beginE
	.align		8
        /*0018*/ 	.dword	_ZN39_INTERNAL_53d98332_4_k_cu_12546273_30154cuda3std3__45__cpo3endE
	.align		8
        /*0020*/ 	.dword	_ZN39_INTERNAL_53d98332_4_k_cu_12546273_30154cuda3std3__45__cpo6cbeginE
	.align		8
        /*0028*/ 	.dword	_ZN39_INTERNAL_53d98332_4_k_cu_12546273_30154cuda3std3__45__cpo4cendE
	.align		8
        /*0030*/ 	.dword	_ZN39_INTERNAL_53d98332_4_k_cu_12546273_30154cuda3std3__441_GLOBAL__N__53d98332_4_k_cu_12546273_30156ignoreE
	.align		8
        /*0038*/ 	.dword	_ZN39_INTERNAL_53d98332_4_k_cu_12546273_30154cuda3std3__419piecewise_constructE
	.align		8
        /*0040*/ 	.dword	_ZN39_INTERNAL_53d98332_4_k_cu_12546273_30154cuda3std3__48in_placeE
	.align		8
        /*0048*/ 	.dword	_ZN39_INTERNAL_53d98332_4_k_cu_12546273_30154cuda3std6ranges3__45__cpo4swapE
	.align		8
        /*0050*/ 	.dword	_ZN39_INTERNAL_53d98332_4_k_cu_12546273_30154cuda3std6ranges3__45__cpo9iter_moveE
	.align		8
        /*0058*/ 	.dword	_ZN39_INTERNAL_53d98332_4_k_cu_12546273_30154cute7productE
	.align		8
        /*0060*/ 	.dword	_ZN39_INTERNAL_53d98332_4_k_cu_12546273_30154cute1_E
	.align		8
        /*0068*/ 	.dword	$str$22
	.align		8
        /*0070*/ 	.dword	$str$23


//--------------------- .text._ZN7cutlass13device_kernelINS_4gemm6kernel13GemmUniversalIN4cute5tupleIJiiiiEEENS1_10collective13CollectiveMmaINS1_34MainloopSm90TmaGmmaWarpSpecializedILi4ENS5_IJNS4_1CILi1EEENSA_ILi2EEESB_EEENS1_32KernelTmaWarpSpecializedPingpongEEENS5_IJNSA_ILi64EEESG_SG_EEENS_6half_tENS5_IJlSB_lEEESI_SJ_NS4_8TiledMMAINS4_8MMA_AtomIJNS4_4SM904GMMA25MMA_64x64x16_F32F16F16_SSILNSN_5MajorE0ELSP_0ELNSN_7ScaleInE1ELSQ_1EEEEEENS4_6LayoutINS5_IJSB_SB_SB_EEENS5_IJNSA_ILi0EEESV_SV_EEEEENS5_IJNS4_10UnderscoreESY_SY_EEEEENS4_23SM90_TMA_LOAD_MULTICASTENS4_14ComposedLayoutINS4_7SwizzleILi3ELi4ELi3EEENS4_18smem_ptr_flag_bitsILi16EEENST_INS5_IJNSA_ILi8EEESG_EEENS5_IJSG_SB_EEEEEEEvNS4_8identityENS4_13SM90_TMA_LOADES1B_vS1C_EENS_8epilogue10collective6detail29Sm90TmaWarpSpecializedAdapterINS1G_15DefaultEpilogueISI_SJ_SJ_NS1F_6thread17LinearCombinationISI_Li1EffLNS1K_9ScaleType4KindE0ELNS_15FloatRoundStyleE2ESI_EENS1_15EpilogueDefaultEEEEEvvEEEEvNT_6ParamsE --------------------------
	.section	.text._ZN7cutlass13device_kernelINS_4gemm6kernel13GemmUniversalIN4cute5tupleIJiiiiEEENS1_10collective13CollectiveMmaINS1_34MainloopSm90TmaGmmaWarpSpecializedILi4ENS5_IJNS4_1CILi1EEENSA_ILi2EEESB_EEENS1_32KernelTmaWarpSpecializedPingpongEEENS5_IJNSA_ILi64EEESG_SG_EEENS_6half_tENS5_IJlSB_lEEESI_SJ_NS4_8TiledMMAINS4_8MMA_AtomIJNS4_4SM904GMMA25MMA_64x64x16_F32F16F16_SSILNSN_5MajorE0ELSP_0ELNSN_7ScaleInE1ELSQ_1EEEEEENS4_6LayoutINS5_IJSB_SB_SB_EEENS5_IJNSA_ILi0EEESV_SV_EEEEENS5_IJNS4_10UnderscoreESY_SY_EEEEENS4_23SM90_TMA_LOAD_MULTICASTENS4_14ComposedLayoutINS4_7SwizzleILi3ELi4ELi3EEENS4_18smem_ptr_flag_bitsILi16EEENST_INS5_IJNSA_ILi8EEESG_EEENS5_IJSG_SB_EEEEEEEvNS4_8identityENS4_13SM90_TMA_LOADES1B_vS1C_EENS_8epilogue10collective6detail29Sm90TmaWarpSpecializedAdapterINS1G_15DefaultEpilogueISI_SJ_SJ_NS1F_6thread17LinearCombinationISI_Li1EffLNS1K_9ScaleType4KindE0ELNS_15FloatRoundStyleE2ESI_EENS1_15EpilogueDefaultEEEEEvvEEEEvNT_6ParamsE,"ax",@progbits
	.align	128
.text._ZN7cutlass13device_kernelINS_4gemm6kernel13GemmUniversalIN4cute5tupleIJiiiiEEENS1_10collective13CollectiveMmaINS1_34MainloopSm90TmaGmmaWarpSpecializedILi4ENS5_IJNS4_1CILi1EEENSA_ILi2EEESB_EEENS1_32KernelTmaWarpSpecializedPingpongEEENS5_IJNSA_ILi64EEESG_SG_EEENS_6half_tENS5_IJlSB_lEEESI_SJ_NS4_8TiledMMAINS4_8MMA_AtomIJNS4_4SM904GMMA25MMA_64x64x16_F32F16F16_SSILNSN_5MajorE0ELSP_0ELNSN_7ScaleInE1ELSQ_1EEEEEENS4_6LayoutINS5_IJSB_SB_SB_EEENS5_IJNSA_ILi0EEESV_SV_EEEEENS5_IJNS4_10UnderscoreESY_SY_EEEEENS4_23SM90_TMA_LOAD_MULTICASTENS4_14ComposedLayoutINS4_7SwizzleILi3ELi4ELi3EEENS4_18smem_ptr_flag_bitsILi16EEENST_INS5_IJNSA_ILi8EEESG_EEENS5_IJSG_SB_EEEEEEEvNS4_8identityENS4_13SM90_TMA_LOADES1B_vS1C_EENS_8epilogue10collective6detail29Sm90TmaWarpSpecializedAdapterINS1G_15DefaultEpilogueISI_SJ_SJ_NS1F_6thread17LinearCombinationISI_Li1EffLNS1K_9ScaleType4KindE0ELNS_15FloatRoundStyleE2ESI_EENS1_15EpilogueDefaultEEEEEvvEEEEvNT_6ParamsE:
        .type           _ZN7cutlass13device_kernelINS_4gemm6kernel13GemmUniversalIN4cute5tupleIJiiiiEEENS1_10collective13CollectiveMmaINS1_34MainloopSm90TmaGmmaWarpSpecializedILi4ENS5_IJNS4_1CILi1EEENSA_ILi2EEESB_EEENS1_32KernelTmaWarpSpecializedPingpongEEENS5_IJNSA_ILi64EEESG_SG_EEENS_6half_tENS5_IJlSB_lEEESI_SJ_NS4_8TiledMMAINS4_8MMA_AtomIJNS4_4SM904GMMA25MMA_64x64x16_F32F16F16_SSILNSN_5MajorE0ELSP_0ELNSN_7ScaleInE1ELSQ_1EEEEEENS4_6LayoutINS5_IJSB_SB_SB_EEENS5_IJNSA_ILi0EEESV_SV_EEEEENS5_IJNS4_10UnderscoreESY_SY_EEEEENS4_23SM90_TMA_LOAD_MULTICASTENS4_14ComposedLayoutINS4_7SwizzleILi3ELi4ELi3EEENS4_18smem_ptr_flag_bitsILi16EEENST_INS5_IJNSA_ILi8EEESG_EEENS5_IJSG_SB_EEEEEEEvNS4_8identityENS4_13SM90_TMA_LOADES1B_vS1C_EENS_8epilogue10collective6detail29Sm90TmaWarpSpecializedAdapterINS1G_15DefaultEpilogueISI_SJ_SJ_NS1F_6thread17LinearCombinationISI_Li1EffLNS1K_9ScaleType4KindE0ELNS_15FloatRoundStyleE2ESI_EENS1_15EpilogueDefaultEEEEEvvEEEEvNT_6ParamsE,@function
        .size           _ZN7cutlass13device_kernelINS_4gemm6kernel13GemmUniversalIN4cute5tupleIJiiiiEEENS1_10collective13CollectiveMmaINS1_34MainloopSm90TmaGmmaWarpSpecializedILi4ENS5_IJNS4_1CILi1EEENSA_ILi2EEESB_EEENS1_32KernelTmaWarpSpecializedPingpongEEENS5_IJNSA_ILi64EEESG_SG_EEENS_6half_tENS5_IJlSB_lEEESI_SJ_NS4_8TiledMMAINS4_8MMA_AtomIJNS4_4SM904GMMA25MMA_64x64x16_F32F16F16_SSILNSN_5MajorE0ELSP_0ELNSN_7ScaleInE1ELSQ_1EEEEEENS4_6LayoutINS5_IJSB_SB_SB_EEENS5_IJNSA_ILi0EEESV_SV_EEEEENS5_IJNS4_10UnderscoreESY_SY_EEEEENS4_23SM90_TMA_LOAD_MULTICASTENS4_14ComposedLayoutINS4_7SwizzleILi3ELi4ELi3EEENS4_18smem_ptr_flag_bitsILi16EEENST_INS5_IJNSA_ILi8EEESG_EEENS5_IJSG_SB_EEEEEEEvNS4_8identityENS4_13SM90_TMA_LOADES1B_vS1C_EENS_8epilogue10collective6detail29Sm90TmaWarpSpecializedAdapterINS1G_15DefaultEpilogueISI_SJ_SJ_NS1F_6thread17LinearCombinationISI_Li1EffLNS1K_9ScaleType4KindE0ELNS_15FloatRoundStyleE2ESI_EENS1_15EpilogueDefaultEEEEEvvEEEEvNT_6ParamsE,(.L_x_136 - _ZN7cutlass13device_kernelINS_4gemm6kernel13GemmUniversalIN4cute5tupleIJiiiiEEENS1_10collective13CollectiveMmaINS1_34MainloopSm90TmaGmmaWarpSpecializedILi4ENS5_IJNS4_1CILi1EEENSA_ILi2EEESB_EEENS1_32KernelTmaWarpSpecializedPingpongEEENS5_IJNSA_ILi64EEESG_SG_EEENS_6half_tENS5_IJlSB_lEEESI_SJ_NS4_8TiledMMAINS4_8MMA_AtomIJNS4_4SM904GMMA25MMA_64x64x16_F32F16F16_SSILNSN_5MajorE0ELSP_0ELNSN_7ScaleInE1ELSQ_1EEEEEENS4_6LayoutINS5_IJSB_SB_SB_EEENS5_IJNSA_ILi0EEESV_SV_EEEEENS5_IJNS4_10UnderscoreESY_SY_EEEEENS4_23SM90_TMA_LOAD_MULTICASTENS4_14ComposedLayoutINS4_7SwizzleILi3ELi4ELi3EEENS4_18smem_ptr_flag_bitsILi16EEENST_INS5_IJNSA_ILi8EEESG_EEENS5_IJSG_SB_EEEEEEEvNS4_8identityENS4_13SM90_TMA_LOADES1B_vS1C_EENS_8epilogue10collective6detail29Sm90TmaWarpSpecializedAdapterINS1G_15DefaultEpilogueISI_SJ_SJ_NS1F_6thread17LinearCombinationISI_Li1EffLNS1K_9ScaleType4KindE0ELNS_15FloatRoundStyleE2ESI_EENS1_15EpilogueDefaultEEEEEvvEEEEvNT_6ParamsE)
        .other          _ZN7cutlass13device_kernelINS_4gemm6kernel13GemmUniversalIN4cute5tupleIJiiiiEEENS1_10collective13CollectiveMmaINS1_34MainloopSm90TmaGmmaWarpSpecializedILi4ENS5_IJNS4_1CILi1EEENSA_ILi2EEESB_EEENS1_32KernelTmaWarpSpecializedPingpongEEENS5_IJNSA_ILi64EEESG_SG_EEENS_6half_tENS5_IJlSB_lEEESI_SJ_NS4_8TiledMMAINS4_8MMA_AtomIJNS4_4SM904GMMA25MMA_64x64x16_F32F16F16_SSILNSN_5MajorE0ELSP_0ELNSN_7ScaleInE1ELSQ_1EEEEEENS4_6LayoutINS5_IJSB_SB_SB_EEENS5_IJNSA_ILi0EEESV_SV_EEEEENS5_IJNS4_10UnderscoreESY_SY_EEEEENS4_23SM90_TMA_LOAD_MULTICASTENS4_14ComposedLayoutINS4_7SwizzleILi3ELi4ELi3EEENS4_18smem_ptr_flag_bitsILi16EEENST_INS5_IJNSA_ILi8EEESG_EEENS5_IJSG_SB_EEEEEEEvNS4_8identityENS4_13SM90_TMA_LOADES1B_vS1C_EENS_8epilogue10collective6detail29Sm90TmaWarpSpecializedAdapterINS1G_15DefaultEpilogueISI_SJ_SJ_NS1F_6thread17LinearCombinationISI_Li1EffLNS1K_9ScaleType4KindE0ELNS_15FloatRoundStyleE2ESI_EENS1_15EpilogueDefaultEEEEEvvEEEEvNT_6ParamsE,@"STO_CUDA_ENTRY STV_DEFAULT"
_ZN7cutlass13device_kernelINS_4gemm6kernel13GemmUniversalIN4cute5tupleIJiiiiEEENS1_10collective13CollectiveMmaINS1_34MainloopSm90TmaGmmaWarpSpecializedILi4ENS5_IJNS4_1CILi1EEENSA_ILi2EEESB_EEENS1_32KernelTmaWarpSpecializedPingpongEEENS5_IJNSA_ILi64EEESG_SG_EEENS_6half_tENS5_IJlSB_lEEESI_SJ_NS4_8TiledMMAINS4_8MMA_AtomIJNS4_4SM904GMMA25MMA_64x64x16_F32F16F16_SSILNSN_5MajorE0ELSP_0ELNSN_7ScaleInE1ELSQ_1EEEEEENS4_6LayoutINS5_IJSB_SB_SB_EEENS5_IJNSA_ILi0EEESV_SV_EEEEENS5_IJNS4_10UnderscoreESY_SY_EEEEENS4_23SM90_TMA_LOAD_MULTICASTENS4_14ComposedLayoutINS4_7SwizzleILi3ELi4ELi3EEENS4_18smem_ptr_flag_bitsILi16EEENST_INS5_IJNSA_ILi8EEESG_EEENS5_IJSG_SB_EEEEEEEvNS4_8identityENS4_13SM90_TMA_LOADES1B_vS1C_EENS_8epilogue10collective6detail29Sm90TmaWarpSpecializedAdapterINS1G_15DefaultEpilogueISI_SJ_SJ_NS1F_6thread17LinearCombinationISI_Li1EffLNS1K_9ScaleType4KindE0ELNS_15FloatRoundStyleE2ESI_EENS1_15EpilogueDefaultEEEEEvvEEEEvNT_6ParamsE:
[----:B------:R-:W0:Y:S01]  /*0000*/  LDC R1, c[0x0][0x28] ;  /* 0x00000a00ff017b82 */ /* 0x000e220000000800 */
[----:B------:R-:W1:Y:S01]  /*0010*/  S2R R3, SR_TID.X ;  /* 0x0000000000037919 */ /* 0x000e620000002100 */
[----:B------:R-:W-:Y:S01]  /*0020*/  ELECT P0, URZ, PT ;  /* 0x00000000003f782f */ /* 0x000fe20003800000 */
[----:B------:R-:W-:Y:S01]  /*0030*/  BSSY B0, `(.L_x_0) ;  /* 0x0000014000007945 */ /* 0x000fe20003800000 */
[--C-:B-1----:R-:W-:Y:S02]  /*0040*/  SHF.R.U32.HI R0, RZ, 0x5, R3.reuse ;  /* 0x00000005ff007819 */ /* 0x102fe40000011603 */
[----:B------:R-:W-:-:S03]  /*0050*/  SHF.R.U32.HI R5, RZ, 0x7, R3 ;  /* 0x00000007ff057819 */ /* 0x000fc60000011603 */
[----:B------:R-:W1:Y:S02]  /*0060*/  SHFL.IDX PT, R2, R0, RZ, 0x1f ;  /* 0x00001fff00027589 */ /* 0x000e6400000e0000 */
[----:B-1----:R-:W-:Y:S02]  /*0070*/  R2UR UR6, R2 ;  /* 0x00000000020672ca */ /* 0x002fe400000e0000 */
[----:B------:R1:W2:Y:S11]  /*0080*/  SHFL.IDX PT, R2, R5, RZ, 0x1f ;  /* 0x00001fff05027589 */ /* 0x0002b600000e0000 */
[----:B------:R-:W-:-:S02]  /*0090*/  USHF.R.S32.HI UR4, URZ, 0x1f, UR6 ;  /* 0x0000001f3f047899 */ /* 0x000fc40008011406 */
[----:B------:R-:W-:Y:S02]  /*00a0*/  ISETP.NE.OR P0, PT, RZ, UR6, !P0 ;  /* 0x00000006ff007c0c */ /* 0x000fe4000c705670 */
[----:B------:R-:W-:-:S04]  /*00b0*/  ULEA.HI UR4, UR4, UR6, URZ, 0x2 ;  /* 0x0000000604047291 */ /* 0x000fc8000f8f103f */
[----:B------:R-:W-:-:S04]  /*00c0*/  ULOP3.LUT UR4, UR4, 0xfffffffc, URZ, 0xc0, !UPT ;  /* 0xfffffffc04047892 */ /* 0x000fc8000f8ec03f */
[----:B------:R-:W-:-:S03]  /*00d0*/  UIADD3 UR6, UR6, -UR4, URZ ;  /* 0x8000000406067290 */ /* 0x000fc6000fffe03f */
[----:B012---:R-:W-:Y:S09]  /*00e0*/  @P0 BRA `(.L_x_1) ;  /* 0x0000000000200947 */ /* 0x007ff20003800000 */
[----:B------:R-:W-:Y:S02]  /*00f0*/  ULDC.64 UR4, c[0x0][0x198] ;  /* 0x0000660000047ab9 */ /* 0x000fe40000000a00 */
[----:B------:R-:W-:Y:S02]  /*0100*/  UIADD3 UR8, UP0, UR4, 0xf0, URZ ;  /* 0x000000f004087890 */ /* 0x000fe4000ff1e03f */
[----:B------:R-:W-:Y:S02]  /*0110*/  UIADD3 UR4, UP1, UR4, 0x1f0, URZ ;  /* 0x000001f004047890 */ /* 0x000fe4000ff3e03f */
[----:B------:R-:W-:Y:S02]  /*0120*/  UIADD3.X UR9, URZ, UR5, URZ, UP0, !UPT ;  /* 0x000000053f097290 */ /* 0x000fe400087fe43f */
[----:B------:R-:W-:-:S07]  /*0130*/  UIADD3.X UR5, URZ, UR5, URZ, UP1, !UPT ;  /* 0x000000053f057290 */ /* 0x000fce0008ffe43f */
[----:B------:R0:W-:Y:S02]  /*0140*/  UTMACCTL.PF [UR8] ;  /* 0x00000000080079b9 */ /* 0x0001e40008040000 */
[----:B------:R0:W-:Y:S02]  /*0150*/  UTMACCTL.PF [UR4] ;  /* 0x00000000040079b9 */ /* 0x0001e40008040000 */
[----:B0-----:R-:W-:Y:S01]  /*0160*/  NOP ;  /* 0x0000000000007918 */ /* 0x001fe20000000000 */
.L_x_1:
[----:B------:R-:W-:Y:S05]  /*0170*/  BSYNC B0 ;  /* 0x0000000000007941 */ /* 0x000fea0003800000 */
.L_x_0:
[----:B------:R-:W0:Y:S01]  /*0180*/  SHFL.IDX PT, R6, R0, RZ, 0x1f ;  /* 0x00001fff00067589 */ /* 0x000e2200000e0000 */
[----:B------:R-:W-:Y:S01]  /*0190*/  R2UR UR19, R2 ;  /* 0x00000000021372ca */ /* 0x000fe200000e0000 */
[----:B------:R-:W-:Y:S01]  /*01a0*/  UISETP.NE.AND UP0, UPT, UR6, 0x3, UPT ;  /* 0x000000030600788c */ /* 0x000fe2000bf05270 */
[----:B------:R-:W-:-:S03]  /*01b0*/  SHF.R.S32.HI R2, RZ, 0x1f, R3 ;  /* 0x0000001fff027819 */ /* 0x000fc60000011403 */
[----:B------:R-:W-:Y:S01]  /*01c0*/  UISETP.EQ.OR UP0, UPT, UR6, URZ, !UP0 ;  /* 0x0000003f0600728c */ /* 0x000fe2000c702670 */
[----:B------:R-:W-:-:S07]  /*01d0*/  LEA.HI R2, R2, R3, RZ, 0x7 ;  /* 0x0000000302027211 */ /* 0x000fce00078f38ff */
[----:B------:R-:W-:Y:S02]  /*01e0*/  UIADD3 UR14, UR19, -0x1, URZ ;  /* 0xffffffff130e7890 */ /* 0x000fe4000fffe03f */
[----:B------:R-:W-:Y:S02]  /*01f0*/  UISETP.EQ.AND UP0, UPT, UR19, URZ, UP0 ;  /* 0x0000003f1300728c */ /* 0x000fe40008702270 */
[----:B------:R-:W-:Y:S02]  /*0200*/  UISETP.GE.U32.AND UP1, UPT, UR14, 0x2, UPT ;  /* 0x000000020e00788c */ /* 0x000fe4000bf26070 */
[----:B------:R-:W-:Y:S01]  /*0210*/  USEL UR36, URZ, 0x1, !UP0 ;  /* 0x000000013f247887 */ /* 0x000fe2000c000000 */
[----:B0-----:R-:W-:-:S03]  /*0220*/  ISETP.NE.AND P0, PT, R6, RZ, PT ;  /* 0x000000ff0600720c */ /* 0x001fc60003f05270 */
[----:B------:R-:W-:-:S10]  /*0230*/  USEL UR36, UR36, 0x2, UP1 ;  /* 0x0000000224247887 */ /* 0x000fd40008800000 */
[----:B------:R-:W-:Y:S05]  /*0240*/  @P0 BRA `(.L_x_2) ;  /* 0x0000000000580947 */ /* 0x000fea0003800000 */
[----:B------:R-:W0:Y:S01]  /*0250*/  S2UR UR7, SR_CgaCtaId ;  /* 0x00000000000779c3 */ /* 0x000e220000008800 */
[----:B------:R-:W-:Y:S01]  /*0260*/  UMOV UR4, 0x400 ;  /* 0x0000040000047882 */ /* 0x000fe20000000000 */
[----:B------:R-:W-:Y:S01]  /*0270*/  UMOV UR5, 0x1 ;  /* 0x0000000100057882 */ /* 0x000fe20000000000 */
[----:B------:R-:W-:Y:S01]  /*0280*/  UMOV UR8, 0x2 ;  /* 0x0000000200087882 */ /* 0x000fe20000000000 */
[----:B------:R-:W-:Y:S01]  /*0290*/  ELECT P0, URZ, PT ;  /* 0x00000000003f782f */ /* 0x000fe20003800000 */
[----:B------:R-:W-:-:S04]  /*02a0*/  UIADD3 UR8, -UR8, 0x100000, URZ ;  /* 0x0010000008087890 */ /* 0x000fc8000fffe13f */
[----:B------:R-:W-:Y:S02]  /*02b0*/  USHF.L.U32 UR9, UR8, 0xb, URZ ;  /* 0x0000000b08097899 */ /* 0x000fe4000800063f */
[----:B------:R-:W-:Y:S02]  /*02c0*/  USHF.L.U32 UR8, UR8, 0x1, URZ ;  /* 0x0000000108087899 */ /* 0x000fe4000800063f */
[----:B0-----:R-:W-:Y:S02]  /*02d0*/  ULEA UR7, UR7, UR4, 0x18 ;  /* 0x0000000407077291 */ /* 0x001fe4000f8ec03f */
[----:B------:R-:W-:-:S04]  /*02e0*/  UIADD3 UR4, -UR5, 0x100000, URZ ;  /* 0x0010000005047890 */ /* 0x000fc8000fffe13f */
[----:B------:R-:W-:Y:S02]  /*02f0*/  USHF.L.U32 UR5, UR4, 0xb, URZ ;  /* 0x0000000b04057899 */ /* 0x000fe4000800063f */
[----:B------:R-:W-:Y:S01]  /*0300*/  USHF.L.U32 UR4, UR4, 0x1, URZ ;  /* 0x0000000104047899 */ /* 0x000fe2000800063f */
[----:B------:R-:W0:Y:S11]  /*0310*/  FENCE.VIEW.ASYNC.S ;  /* 0x00000000000073c6 */ /* 0x000e360000000000 */
[----:B0-----:R0:W1:Y:S01]  /*0320*/  SYNCS.EXCH.64 URZ, [UR7], UR4 ;  /* 0x00000004073f75b2 */ /* 0x0010620008000100 */
[----:B------:R0:W2:Y:S01]  /*0330*/  SYNCS.EXCH.64 URZ, [UR7+0x20], UR8 ;  /* 0x00002008073f75b2 */ /* 0x0000a20008000100 */
[----:B------:R0:W3:Y:S01]  /*0340*/  SYNCS.EXCH.64 URZ, [UR7+0x8], UR4 ;  /* 0x00000804073f75b2 */ /* 0x0000e20008000100 */
[----:B------:R0:W4:Y:S01]  /*0350*/  SYNCS.EXCH.64 URZ, [UR7+0x28], UR8 ;  /* 0x00002808073f75b2 */ /* 0x0001220008000100 */
[----:B------:R0:W0:Y:S01]  /*0360*/  SYNCS.EXCH.64 URZ, [UR7+0x10], UR4 ;  /* 0x00001004073f75b2 */ /* 0x0000220008000100 */
[----:B------:R0:W0:Y:S01]  /*0370*/  SYNCS.EXCH.64 URZ, [UR7+0x30], UR8 ;  /* 0x00003008073f75b2 */ /* 0x0000220008000100 */
[----:B------:R0:W0:Y:S01]  /*0380*/  SYNCS.EXCH.64 URZ, [UR7+0x18], UR4 ;  /* 0x00001804073f75b2 */ /* 0x0000220008000100 */
[----:B------:R0:W0:Y:S01]  /*0390*/  SYNCS.EXCH.64 URZ, [UR7+0x38], UR8 ;  /* 0x00003808073f75b2 */ /* 0x0000220008000100 */
[----:B------:R-:W-:Y:S01]  /*03a0*/  NOP ;  /* 0x0000000000007918 */ /* 0x000fe20000000000 */
.L_x_2:
[----:B------:R-:W5:Y:S01]  /*03b0*/  SHFL.IDX PT, R10, R0, RZ, 0x1f ;  /* 0x00001fff000a7589 */ /* 0x000f6200000e0000 */
[----:B------:R-:W1:Y:S01]  /*03c0*/  S2UR UR15, SR_CTAID.X ;  /* 0x00000000000f79c3 */ /* 0x000e620000002500 */
[----:B------:R-:W-:Y:S02]  /*03d0*/  ELECT P0, URZ, PT ;  /* 0x00000000003f782f */ /* 0x000fe40003800000 */
[----:B------:R-:W-:Y:S01]  /*03e0*/  SHF.R.S32.HI R11, RZ, 0x1f, R6 ;  /* 0x0000001fff0b7819 */ /* 0x000fe20000011406 */
[----:B------:R1:W2:Y:S01]  /*03f0*/  SHFL.IDX PT, R8, R0, RZ, 0x1f ;  /* 0x00001fff00087589 */ /* 0x0002a200000e0000 */
[----:B------:R-:W-:Y:S02]  /*0400*/  ELECT P1, URZ, PT ;  /* 0x00000000003f782f */ /* 0x000fe40003820000 */
[----:B------:R-:W-:Y:S01]  /*0410*/  LOP3.LUT R2, R2, 0xffffff80, RZ, 0xc0, !PT ;  /* 0xffffff8002027812 */ /* 0x000fe200078ec0ff */
[----:B0-----:R-:W-:Y:S01]  /*0420*/  ULDC UR4, c[0x0][0x150] ;  /* 0x0000540000047ab9 */ /* 0x001fe20000000800 */
[----:B------:R-:W-:Y:S01]  /*0430*/  LEA.HI R11, R11, R6, RZ, 0x2 ;  /* 0x000000060b0b7211 */ /* 0x000fe200078f10ff */
[----:B------:R-:W0:Y:S01]  /*0440*/  S2UR UR8, SR_CTAID.Y ;  /* 0x00000000000879c3 */ /* 0x000e220000002600 */
[----:B------:R-:W-:Y:S01]  /*0450*/  NOP ;  /* 0x0000000000007918 */ /* 0x000fe20000000000 */
[----:B------:R-:W-:Y:S01]  /*0460*/  IMAD.IADD R4, R3, 0x1, -R2 ;  /* 0x0000000103047824 */ /* 0x000fe200078e0a02 */
[----:B------:R-:W-:Y:S01]  /*0470*/  LOP3.LUT R11, R11, 0x3ffffffc, RZ, 0xc0, !PT ;  /* 0x3ffffffc0b0b7812 */ /* 0x000fe200078ec0ff */
[----:B------:R-:W-:Y:S01]  /*0480*/  NOP ;  /* 0x0000000000007918 */ /* 0x000fe20000000000 */
[----:B------:R-:W-:Y:S01]  /*0490*/  ULDC UR17, c[0x0][0x148] ;  /* 0x0000520000117ab9 */ /* 0x000fe20000000800 */
[----:B------:R-:W-:Y:S01]  /*04a0*/  UMOV UR20, 0x80 ;  /* 0x0000008000147882 */ /* 0x000fe20000000000 */
[----:B------:R-:W-:Y:S01]  /*04b0*/  SHF.R.S32.HI R9, RZ, 0x1f, R4 ;  /* 0x0000001fff097819 */ /* 0x000fe20000011404 */
[----:B------:R-:W-:Y:S01]  /*04c0*/  IMAD.IADD R11, R6, 0x1, -R11 ;  /* 0x00000001060b7824 */ /* 0x000fe200078e0a0b */
[----:B------:R-:W-:Y:S01]  /*04d0*/  ULDC UR12, c[0x0][0x144] ;  /* 0x00005100000c7ab9 */ /* 0x000fe20000000800 */
[----:B------:R-:W3:Y:S01]  /*04e0*/  SHFL.IDX PT, R5, R5, RZ, 0x1f ;  /* 0x00001fff05057589 */ /* 0x000ee200000e0000 */
[----:B------:R-:W-:-:S02]  /*04f0*/  LEA.HI R2, R9, R4, RZ, 0x3 ;  /* 0x0000000409027211 */ /* 0x000fc400078f18ff */
[----:B------:R-:W-:Y:S02]  /*0500*/  ISETP.NE.AND P3, PT, RZ, UR19, PT ;  /* 0x00000013ff007c0c */ /* 0x000fe4000bf65270 */
[----:B-----5:R-:W-:Y:S02]  /*0510*/  ISETP.NE.OR P0, PT, R10, RZ, !P0 ;  /* 0x000000ff0a00720c */ /* 0x020fe40004705670 */
[----:B-1----:R-:W-:Y:S02]  /*0520*/  I2FP.F32.U32 R0, UR15 ;  /* 0x0000000f00007c45 */ /* 0x002fe40008201000 */
[----:B--2---:R-:W-:Y:S02]  /*0530*/  ISETP.NE.OR P1, PT, R8, RZ, !P1 ;  /* 0x000000ff0800720c */ /* 0x004fe40004f25670 */
[----:B------:R-:W-:Y:S01]  /*0540*/  SHF.R.S32.HI R7, RZ, 0x3, R2 ;  /* 0x00000003ff077819 */ /* 0x000fe20000011402 */
[----:B------:R-:W-:Y:S01]  /*0550*/  FMUL R0, R0, UR4 ;  /* 0x0000000400007c20 */ /* 0x000fe20008400000 */
[----:B------:R-:W-:Y:S01]  /*0560*/  ULDC UR4, c[0x0][0x154] ;  /* 0x0000550000047ab9 */ /* 0x000fe20000000800 */
[----:B0-----:R-:W-:-:S02]  /*0570*/  I2FP.F32.U32 R6, UR8 ;  /* 0x0000000800067c45 */ /* 0x001fc40008201000 */
[----:B------:R-:W-:Y:S02]  /*0580*/  SHF.R.S32.HI R2, RZ, 0x1f, R2 ;  /* 0x0000001fff027819 */ /* 0x000fe40000011402 */
[----:B------:R-:W-:Y:S01]  /*0590*/  VOTEU.ALL UP2, P0 ;  /* 0x00000000003f7886 */ /* 0x000fe20000040000 */
[----:B------:R-:W-:Y:S01]  /*05a0*/  FMUL R6, R6, UR4 ;  /* 0x0000000406067c20 */ /* 0x000fe20008400000 */
[----:B------:R-:W0:Y:S01]  /*05b0*/  F2I.U32.TRUNC.NTZ R0, R0 ;  /* 0x0000000000007305 */ /* 0x000e22000020f000 */
[----:B------:R-:W-:Y:S01]  /*05c0*/  LEA.HI R2, R2, R7, RZ, 0x2 ;  /* 0x0000000702027211 */ /* 0x000fe200078f10ff */
[----:B------:R-:W-:Y:S01]  /*05d0*/  VOTEU.ALL UP3, P1 ;  /* 0x00000000003f7886 */ /* 0x000fe20000860000 */
[----:B------:R-:W1:Y:S01]  /*05e0*/  @!UP2 S2UR UR11, SR_CgaCtaId ;  /* 0x00000000000ba9c3 */ /* 0x000e620000008800 */
[----:B------:R-:W-:Y:S01]  /*05f0*/  UMOV UR4, 0x20 ;  /* 0x0000002000047882 */ /* 0x000fe20000000000 */
[----:B------:R-:W-:Y:S01]  /*0600*/  LOP3.LUT R2, R2, 0xfffffffc, RZ, 0xc0, !PT ;  /* 0xfffffffc02027812 */ /* 0x000fe200078ec0ff */
[----:B------:R-:W-:Y:S01]  /*0610*/  @!UP2 UMOV UR10, 0x400 ;  /* 0x00000400000aa882 */ /* 0x000fe20000000000 */
[----:B------:R-:W-:-:S04]  /*0620*/  @!UP2 UIADD3 UR4, -UR4, 0x100000, URZ ;  /* 0x001000000404a890 */ /* 0x000fc8000fffe13f */
[----:B------:R-:W-:Y:S02]  /*0630*/  @!UP2 USHF.L.U32 UR5, UR4, 0xb, URZ ;  /* 0x0000000b0405a899 */ /* 0x000fe4000800063f */
[----:B------:R-:W-:Y:S01]  /*0640*/  @!UP2 USHF.L.U32 UR4, UR4, 0x1, URZ ;  /* 0x000000010404a899 */ /* 0x000fe2000800063f */
[----:B------:R-:W2:Y:S01]  /*0650*/  F2I.U32.TRUNC.NTZ R6, R6 ;  /* 0x0000000600067305 */ /* 0x000ea2000020f000 */
[----:B------:R-:W-:Y:S01]  /*0660*/  VOTEU.ALL UP0, P0 ;  /* 0x00000000003f7886 */ /* 0x000fe20000000000 */
[----:B------:R-:W-:Y:S01]  /*0670*/  IMAD.IADD R2, R7, 0x1, -R2 ;  /* 0x0000000107027824 */ /* 0x000fe200078e0a02 */
[----:B------:R-:W5:Y:S01]  /*0680*/  @!UP3 S2UR UR18, SR_CgaCtaId ;  /* 0x000000000012b9c3 */ /* 0x000f620000008800 */
[----:B------:R-:W-:Y:S01]  /*0690*/  VOTEU.ALL UP1, P0 ;  /* 0x00000000003f7886 */ /* 0x000fe20000020000 */
[----:B------:R-:W-:Y:S01]  /*06a0*/  @!UP3 UMOV UR16, 0x400 ;  /* 0x000004000010b882 */ /* 0x000fe20000000000 */
[----:B------:R-:W-:Y:S01]  /*06b0*/  IMAD R2, R11, 0x4, R2 ;  /* 0x000000040b027824 */ /* 0x000fe200078e0202 */
[----:B0-----:R-:W-:Y:S01]  /*06c0*/  R2UR UR7, R0 ;  /* 0x00000000000772ca */ /* 0x001fe200000e0000 */
[----:B------:R-:W-:Y:S01]  /*06d0*/  VOTEU.ALL UP4, P1 ;  /* 0x00000000003f7886 */ /* 0x000fe20000880000 */
[----:B------:R-:W-:Y:S01]  /*06e0*/  VOTEU.ALL UP5, P1 ;  /* 0x00000000003f7886 */ /* 0x000fe200008a0000 */
[----:B------:R-:W-:Y:S01]  /*06f0*/  IMAD.SHL.U32 R7, R2, 0x4, RZ ;  /* 0x0000000402077824 */ /* 0x000fe200078e00ff */
[----:B------:R-:W0:Y:S01]  /*0700*/  LDC R0, c[0x0][0x140] ;  /* 0x00005000ff007b82 */ /* 0x000e220000000800 */
[----:B------:R-:W-:-:S02]  /*0710*/  LOP3.LUT P0, RZ, R4, 0x7, RZ, 0xc0, !PT ;  /* 0x0000000704ff7812 */ /* 0x000fc4000780c0ff */
[----:B--2---:R-:W-:Y:S02]  /*0720*/  R2UR UR9, R6 ;  /* 0x00000000060972ca */ /* 0x004fe400000e0000 */
[----:B------:R-:W-:Y:S01]  /*0730*/  LOP3.LUT R22, R2, 0xc, R7, 0x78, !PT ;  /* 0x0000000c02167812 */ /* 0x000fe200078e7807 */
[----:B-1----:R-:W-:Y:S02]  /*0740*/  @!UP2 ULEA UR13, UR11, UR10, 0x18 ;  /* 0x0000000a0b0da291 */ /* 0x002fe4000f8ec03f */
[----:B------:R-:W-:-:S04]  /*0750*/  @!UP3 UIADD3 UR10, -UR20, 0x100000, URZ ;  /* 0x00100000140ab890 */ /* 0x000fc8000fffe13f */
[----:B------:R-:W-:Y:S02]  /*0760*/  @!UP3 USHF.L.U32 UR11, UR10, 0xb, URZ ;  /* 0x0000000b0a0bb899 */ /* 0x000fe4000800063f */
[----:B------:R-:W-:Y:S01]  /*0770*/  @!UP3 USHF.L.U32 UR10, UR10, 0x1, URZ ;  /* 0x000000010a0ab899 */ /* 0x000fe2000800063f */
[----:B------:R-:W-:Y:S01]  /*0780*/  ISETP.LT.U32.AND P0, PT, R22, 0x2, !P0 ;  /* 0x000000021600780c */ /* 0x000fe20004701070 */
[----:B------:R-:W-:Y:S01]  /*0790*/  UIADD3 UR7, -UR7, URZ, URZ ;  /* 0x0000003f07077290 */ /* 0x000fe2000fffe13f */
[----:B------:R-:W-:Y:S01]  /*07a0*/  VOTEU.ALL UP2, P1 ;  /* 0x00000000003f7886 */ /* 0x000fe20000840000 */
[----:B-----5:R-:W-:Y:S02]  /*07b0*/  @!UP3 ULEA UR16, UR18, UR16, 0x18 ;  /* 0x000000101210b291 */ /* 0x020fe4000f8ec03f */
[----:B------:R-:W-:Y:S01]  /*07c0*/  UIADD3 UR9, -UR9, URZ, URZ ;  /* 0x0000003f09097290 */ /* 0x000fe2000fffe13f */
[----:B------:R-:W1:Y:S02]  /*07d0*/  FENCE.VIEW.ASYNC.S ;  /* 0x00000000000073c6 */ /* 0x000e640000000000 */
[----:B-1----:R-:W1:Y:S01]  /*07e0*/  @!UP0 SYNCS.EXCH.64 URZ, [UR13+0x70], UR4 ;  /* 0x000070040d3f85b2 */ /* 0x002e620008000100 */
[----:B------:R-:W-:Y:S01]  /*07f0*/  UIMAD UR7, UR12, UR7, UR15 ;  /* 0x000000070c0772a4 */ /* 0x000fe2000f8e020f */
[----:B------:R-:W-:Y:S01]  /*0800*/  VOTEU.ALL UP3, P1 ;  /* 0x00000000003f7886 */ /* 0x000fe20000860000 */
[----:B0-----:R-:W-:Y:S01]  /*0810*/  ISETP.EQ.U32.AND P2, PT, R0, 0x1, PT ;  /* 0x000000010000780c */ /* 0x001fe20003f42070 */
[----:B------:R0:W2:Y:S01]  /*0820*/  @!UP1 SYNCS.EXCH.64 URZ, [UR13+0x78], UR4 ;  /* 0x000078040d3f95b2 */ /* 0x0000a20008000100 */
[----:B------:R-:W-:Y:S01]  /*0830*/  NOP ;  /* 0x0000000000007918 */ /* 0x000fe20000000000 */
[----:B0-----:R-:W-:Y:S01]  /*0840*/  UIMAD UR4, UR17, UR9, UR8 ;  /* 0x00000009110472a4 */ /* 0x001fe2000f8e0208 */
[----:B------:R0:W0:Y:S05]  /*0850*/  @!UP2 SYNCS.EXCH.64 URZ, [UR16+0x50], UR10 ;  /* 0x0000500a103fa5b2 */ /* 0x00002a0008000100 */
[----:B------:R-:W-:-:S04]  /*0860*/  ISETP.NE.AND P1, PT, R22, UR4, PT ;  /* 0x0000000416007c0c */ /* 0x000fc8000bf25270 */
[----:B------:R-:W-:-:S04]  /*0870*/  ISETP.EQ.OR P1, PT, RZ, UR7, !P1 ;  /* 0x00000007ff007c0c */ /* 0x000fc8000cf22670 */
[----:B------:R-:W-:-:S04]  /*0880*/  PLOP3.LUT P0, PT, P0, P1, PT, 0x80, 0x0 ;  /* 0x000000000000781c */ /* 0x000fc80000703070 */
[----:B------:R-:W-:Y:S01]  /*0890*/  P2R R65, PR, RZ, 0x1 ;  /* 0x00000001ff417803 */ /* 0x000fe20000000000 */
[----:B------:R0:W0:Y:S01]  /*08a0*/  @!UP3 SYNCS.EXCH.64 URZ, [UR16+0x58], UR10 ;  /* 0x0000580a103fb5b2 */ /* 0x0000220008000100 */
[----:B------:R0:W0:Y:S01]  /*08b0*/  @!UP4 SYNCS.EXCH.64 URZ, [UR16+0x60], UR10 ;  /* 0x0000600a103fc5b2 */ /* 0x0000220008000100 */
[----:B------:R0:W0:Y:S01]  /*08c0*/  @!UP5 SYNCS.EXCH.64 URZ, [UR16+0x68], UR10 ;  /* 0x0000680a103fd5b2 */ /* 0x0000220008000100 */
[----:B------:R-:W-:Y:S01]  /*08d0*/  NOP ;  /* 0x0000000000007918 */ /* 0x000fe20000000000 */
[----:B-123--:R-:W-:Y:S05]  /*08e0*/  @!P2 BRA `(.L_x_3) ;  /* 0x000000000008a947 */ /* 0x00efea0003800000 */
[----:B0---4-:R-:W-:Y:S01]  /*08f0*/  UCGABAR_ARV ;  /* 0x00000000000079c7 */ /* 0x011fe20008000000 */
[----:B------:R-:W-:Y:S05]  /*0900*/  BRA `(.L_x_4) ;  /* 0x0000000000047947 */ /* 0x000fea0003800000 */
.L_x_3:
[----:B0---4-:R-:W-:Y:S01]  /*0910*/  NOP ;  /* 0x0000000000007918 */ /* 0x011fe20000000000 */
.L_x_4:
[----:B------:R-:W-:Y:S01]  /*0920*/  ULDC.64 UR4, c[0x0][0x598] ;  /* 0x0001660000047ab9 */ /* 0x000fe20000000a00 */
[----:B------:R-:W-:Y:S01]  /*0930*/  ULDC.64 UR52, c[0x0][0x208] ;  /* 0x0000820000347ab9 */ /* 0x000fe20000000a00 */
[----:B------:R-:W-:-:S04]  /*0940*/  ISETP.NE.U32.AND P0, PT, RZ, UR4, PT ;  /* 0x00000004ff007c0c */ /* 0x000fc8000bf05070 */
[----:B------:R-:W-:-:S13]  /*0950*/  ISETP.NE.AND.EX P0, PT, RZ, UR5, PT, P0 ;  /* 0x00000005ff007c0c */ /* 0x000fda000bf05300 */
[----:B------:R-:W-:Y:S05]  /*0960*/  @!P0 BRA `(.L_x_5) ;  /* 0x00000000001c8947 */ /* 0x000fea0003800000 */
[----:B------:R-:W0:Y:S02]  /*0970*/  LDC.64 R6, c[0x0][0x598] ;  /* 0x00016600ff067b82 */ /* 0x000e240000000a00 */
[----:B0-----:R-:W2:Y:S02]  /*0980*/  LDG.E.64 R6, desc[UR52][R6.64] ;  /* 0x0000003406067981 */ /* 0x001ea4000c1e1b00 */
[----:B--2---:R-:W-:-:S04]  /*0990*/  ISETP.NE.U32.AND P0, PT, R6, RZ, PT ;  /* 0x000000ff0600720c */ /* 0x004fc80003f05070 */
[----:B------:R-:W-:-:S13]  /*09a0*/  ISETP.NE.AND.EX P0, PT, R7, RZ, PT, P0 ;  /* 0x000000ff0700720c */ /* 0x000fda0003f05300 */
[----:B------:R-:W-:Y:S05]  /*09b0*/  @!P0 BRA `(.L_x_5) ;  /* 0x0000000000088947 */ /* 0x000fea0003800000 */
[----:B------:R0:W5:Y:S01]  /*09c0*/  LD.E R23, desc[UR52][R6.64] ;  /* 0x0000003406177980 */ /* 0x000162000c101900 */
[----:B------:R-:W-:Y:S05]  /*09d0*/  BRA `(.L_x_6) ;  /* 0x0000000000247947 */ /* 0x000fea0003800000 */
.L_x_5:
[----:B------:R-:W-:Y:S02]  /*09e0*/  ULDC.64 UR4, c[0x0][0x588] ;  /* 0x0001620000047ab9 */ /* 0x000fe40000000a00 */
[----:B------:R-:W-:-:S04]  /*09f0*/  ISETP.NE.U32.AND P0, PT, RZ, UR4, PT ;  /* 0x00000004ff007c0c */ /* 0x000fc8000bf05070 */
[----:B------:R-:W-:-:S13]  /*0a00*/  ISETP.NE.AND.EX P0, PT, RZ, UR5, PT, P0 ;  /* 0x00000005ff007c0c */ /* 0x000fda000bf05300 */
[----:B------:R-:W-:Y:S05]  /*0a10*/  @!P0 BRA `(.L_x_7) ;  /* 0x00000000000c8947 */ /* 0x000fea0003800000 */
[----:B------:R-:W0:Y:S02]  /*0a20*/  LDC.64 R6, c[0x0][0x588] ;  /* 0x00016200ff067b82 */ /* 0x000e240000000a00 */
[----:B0-----:R1:W5:Y:S01]  /*0a30*/  LDG.E R23, desc[UR52][R6.64] ;  /* 0x0000003406177981 */ /* 0x001362000c1e1900 */
[----:B------:R-:W-:Y:S05]  /*0a40*/  BRA `(.L_x_6) ;  /* 0x0000000000087947 */ /* 0x000fea0003800000 */
.L_x_7:
[----:B------:R-:W-:Y:S02]  /*0a50*/  ULDC UR4, c[0x0][0x580] ;  /* 0x0001600000047ab9 */ /* 0x000fe40000000800 */
[----:B------:R-:W-:-:S07]  /*0a60*/  IMAD.U32 R23, RZ, RZ, UR4 ;  /* 0x00000004ff177e24 */ /* 0x000fce000f8e00ff */
.L_x_6:
[----:B------:R-:W-:Y:S02]  /*0a70*/  ULDC.64 UR4, c[0x0][0x5a0] ;  /* 0x0001680000047ab9 */ /* 0x000fe40000000a00 */
[----:B------:R-:W-:-:S04]  /*0a80*/  ISETP.NE.U32.AND P0, PT, RZ, UR4, PT ;  /* 0x00000004ff007c0c */ /* 0x000fc8000bf05070 */
[----:B------:R-:W-:-:S13]  /*0a90*/  ISETP.NE.AND.EX P0, PT, RZ, UR5, PT, P0 ;  /* 0x00000005ff007c0c */ /* 0x000fda000bf05300 */
[----:B------:R-:W-:Y:S05]  /*0aa0*/  @!P0 BRA `(.L_x_8) ;  /* 0x00000000001c8947 */ /* 0x000fea0003800000 */
[----:B01----:R-:W0:Y:S02]  /*0ab0*/  LDC.64 R6, c[0x0][0x5a0] ;  /* 0x00016800ff067b82 */ /* 0x003e240000000a00 */
[----:B0-----:R-:W2:Y:S02]  /*0ac0*/  LDG.E.64 R6, desc[UR52][R6.64] ;  /* 0x0000003406067981 */ /* 0x001ea4000c1e1b00 */
[----:B--2---:R-:W-:-:S04]  /*0ad0*/  ISETP.NE.U32.AND P0, PT, R6, RZ, PT ;  /* 0x000000ff0600720c */ /* 0x004fc80003f05070 */
[----:B------:R-:W-:-:S13]  /*0ae0*/  ISETP.NE.AND.EX P0, PT, R7, RZ, PT, P0 ;  /* 0x000000ff0700720c */ /* 0x000fda0003f05300 */
[----:B------:R-:W-:Y:S05]  /*0af0*/  @!P0 BRA `(.L_x_8) ;  /* 0x0000000000088947 */ /* 0x000fea0003800000 */
[----:B------:R0:W5:Y:S01]  /*0b00*/  LD.E R56, desc[UR52][R6.64] ;  /* 0x0000003406387980 */ /* 0x000162000c101900 */
[----:B------:R-:W-:Y:S05]  /*0b10*/  BRA `(.L_x_9) ;  /* 0x0000000000247947 */ /* 0x000fea0003800000 */
.L_x_8:
[----:B------:R-:W-:Y:S02]  /*0b20*/  ULDC.64 UR4, c[0x0][0x590] ;  /* 0x0001640000047ab9 */ /* 0x000fe40000000a00 */
[----:B------:R-:W-:-:S04]  /*0b30*/  ISETP.NE.U32.AND P0, PT, RZ, UR4, PT ;  /* 0x00000004ff007c0c */ /* 0x000fc8000bf05070 */
[----:B------:R-:W-:-:S13]  /*0b40*/  ISETP.NE.AND.EX P0, PT, RZ, UR5, PT, P0 ;  /* 0x00000005ff007c0c */ /* 0x000fda000bf05300 */
[----:B------:R-:W-:Y:S05]  /*0b50*/  @!P0 BRA `(.L_x_10) ;  /* 0x00000000000c8947 */ /* 0x000fea0003800000 */
[----:B------:R-:W2:Y:S02]  /*0b60*/  LDC.64 R56, c[0x0][0x590] ;  /* 0x00016400ff387b82 */ /* 0x000ea40000000a00 */
[----:B--2---:R2:W5:Y:S01]  /*0b70*/  LDG.E R56, desc[UR52][R56.64] ;  /* 0x0000003438387981 */ /* 0x004562000c1e1900 */
[----:B------:R-:W-:Y:S05]  /*0b80*/  BRA `(.L_x_9) ;  /* 0x0000000000087947 */ /* 0x000fea0003800000 */
.L_x_10:
[----:B------:R-:W-:Y:S02]  /*0b90*/  ULDC UR4, c[0x0][0x584] ;  /* 0x0001610000047ab9 */ /* 0x000fe40000000800 */
[----:B------:R-:W-:-:S07]  /*0ba0*/  IMAD.U32 R56, RZ, RZ, UR4 ;  /* 0x00000004ff387e24 */ /* 0x000fce000f8e00ff */
.L_x_9:
[----:B------:R-:W-:Y:S01]  /*0bb0*/  ULDC UR4, c[0x0][0x65c] ;  /* 0x0001970000047ab9 */ /* 0x000fe20000000800 */
[----:B01----:R-:W0:Y:S01]  /*0bc0*/  LDC.64 R6, c[0x0][0x650] ;  /* 0x00019400ff067b82 */ /* 0x003e220000000a00 */
[----:B------:R-:W-:Y:S01]  /*0bd0*/  UISETP.NE.AND UP2, UPT, UR4, 0x1, UPT ;  /* 0x000000010400788c */ /* 0x000fe2000bf45270 */
[----:B------:R-:W-:Y:S01]  /*0be0*/  IMAD.MOV.U32 R18, RZ, RZ, -0x1 ;  /* 0xffffffffff127424 */ /* 0x000fe200078e00ff */
[----:B------:R-:W-:Y:S01]  /*0bf0*/  UISETP.NE.AND UP0, UPT, UR19, 0x2, UPT ;  /* 0x000000021300788c */ /* 0x000fe2000bf05270 */
[----:B------:R-:W-:Y:S01]  /*0c00*/  IMAD.MOV.U32 R2, RZ, RZ, -0x1 ;  /* 0xffffffffff027424 */ /* 0x000fe200078e00ff */
[----:B------:R-:W-:Y:S01]  /*0c10*/  UP2UR UR38, UPR, URZ, 0x4 ;  /* 0x000000043f267883 */ /* 0x000fe20008000000 */
[----:B------:R-:W-:-:S06]  /*0c20*/  IMAD.MOV.U32 R19, RZ, RZ, -0x1 ;  /* 0xffffffffff137424 */ /* 0x000fcc00078e00ff */
[----:B------:R-:W-:Y:S01]  /*0c30*/  @UP2 ULDC UR12, c[0x0][0x10] ;  /* 0x00000400000c2ab9 */ /* 0x000fe20000000800 */
[----:B------:R-:W-:Y:S01]  /*0c40*/  @UP2 UMOV UR4, UR8 ;  /* 0x0000000800042c82 */ /* 0x000fe20008000000 */
[----:B------:R-:W-:Y:S01]  /*0c50*/  @UP2 UMOV UR5, URZ ;  /* 0x0000003f00052c82 */ /* 0x000fe20008000000 */
[----:B------:R-:W-:Y:S01]  /*0c60*/  @!UP2 ULDC UR16, c[0x0][0xc] ;  /* 0x000003000010aab9 */ /* 0x000fe20000000800 */
[----:B------:R-:W-:Y:S01]  /*0c70*/  @UP2 UIMAD.WIDE.U32 UR12, UR15, UR12, UR4 ;  /* 0x0000000c0f0c22a5 */ /* 0x000fe2000f8e0004 */
[----:B------:R-:W-:Y:S02]  /*0c80*/  ULDC UR10, c[0x0][0xc] ;  /* 0x00000300000a7ab9 */ /* 0x000fe40000000800 */
[----:B------:R-:W-:Y:S01]  /*0c90*/  @UP2 UMOV UR4, URZ ;  /* 0x0000003f00042c82 */ /* 0x000fe20008000000 */
[----:B------:R-:W-:Y:S01]  /*0ca0*/  UMOV UR5, URZ ;  /* 0x0000003f00057c82 */ /* 0x000fe20008000000 */
[----:B------:R-:W-:Y:S01]  /*0cb0*/  @UP2 UIADD3 UR18, UR13, UR4, URZ ;  /* 0x000000040d122290 */ /* 0x000fe2000fffe03f */
[----:B------:R-:W-:-:S02]  /*0cc0*/  ULDC UR11, c[0x0][0x10] ;  /* 0x00000400000b7ab9 */ /* 0x000fc40000000800 */
[----:B------:R-:W-:Y:S01]  /*0cd0*/  UMOV UR4, UR15 ;  /* 0x0000000f00047c82 */ /* 0x000fe20008000000 */
[----:B------:R-:W-:Y:S02]  /*0ce0*/  UIMAD.WIDE.U32 UR10, UR10, UR11, URZ ;  /* 0x0000000b0a0a72a5 */ /* 0x000fe4000f8e003f */
[----:B------:R-:W-:Y:S01]  /*0cf0*/  @!UP2 UIMAD.WIDE.U32 UR4, UR8, UR16, UR4 ;  /* 0x000000100804a2a5 */ /* 0x000fe2000f8e0004 */
[----:B------:R-:W-:Y:S02]  /*0d00*/  ULDC UR13, c[0x0][0x14] ;  /* 0x00000500000d7ab9 */ /* 0x000fe40000000800 */
[----:B------:R-:W-:Y:S02]  /*0d10*/  UIMAD.WIDE.U32 UR50, UR10, UR13, URZ ;  /* 0x0000000d0a3272a5 */ /* 0x000fe4000f8e003f */
[----:B------:R-:W-:Y:S02]  /*0d20*/  UIMAD UR37, UR11, UR13, URZ ;  /* 0x0000000d0b2572a4 */ /* 0x000fe4000f8e023f */
[----:B------:R-:W-:Y:S01]  /*0d30*/  @!UP2 UMOV UR12, UR4 ;  /* 0x00000004000cac82 */ /* 0x000fe20008000000 */
[----:B------:R-:W-:Y:S01]  /*0d40*/  @!UP2 UMOV UR18, UR5 ;  /* 0x000000050012ac82 */ /* 0x000fe20008000000 */
[----:B------:R-:W-:-:S02]  /*0d50*/  UIADD3 UR37, UR51, UR37, URZ ;  /* 0x0000002533257290 */ /* 0x000fc4000fffe03f */
[----:B------:R-:W-:-:S04]  /*0d60*/  UIADD3 UR4, UP1, UR12, UR50, URZ ;  /* 0x000000320c047290 */ /* 0x000fc8000ff3e03f */
[----:B------:R-:W-:Y:S02]  /*0d70*/  UIADD3.X UR5, UR18, UR37, URZ, UP1, !UPT ;  /* 0x0000002512057290 */ /* 0x000fe40008ffe43f */
[----:B------:R-:W-:Y:S02]  /*0d80*/  USEL UR4, UR4, UR12, !UP0 ;  /* 0x0000000c04047287 */ /* 0x000fe4000c000000 */
[----:B------:R-:W-:-:S04]  /*0d90*/  USEL UR5, UR5, UR18, !UP0 ;  /* 0x0000001205057287 */ /* 0x000fc8000c000000 */
[----:B0-----:R-:W-:Y:S01]  /*0da0*/  ISETP.LE.U32.AND P0, PT, R6, UR4, PT ;  /* 0x0000000406007c0c */ /* 0x001fe2000bf03070 */
[----:B------:R-:W-:Y:S02]  /*0db0*/  IMAD.U32 R16, RZ, RZ, UR4 ;  /* 0x00000004ff107e24 */ /* 0x000fe4000f8e00ff */
[----:B------:R-:W-:Y:S02]  /*0dc0*/  IMAD.U32 R0, RZ, RZ, UR5 ;  /* 0x00000005ff007e24 */ /* 0x000fe4000f8e00ff */
[----:B------:R-:W-:-:S03]  /*0dd0*/  IMAD.U32 R17, RZ, RZ, UR5 ;  /* 0x00000005ff117e24 */ /* 0x000fc6000f8e00ff */
[----:B------:R-:W-:Y:S02]  /*0de0*/  ISETP.GE.U32.AND.EX P0, PT, R0, R7, PT, P0 ;  /* 0x000000070000720c */ /* 0x000fe40003f06100 */
[----:B------:R-:W-:-:S11]  /*0df0*/  PRMT R0, RZ, 0x7610, R0 ;  /* 0x00007610ff007816 */ /* 0x000fd60000000000 */
[----:B------:R-:W-:Y:S05]  /*0e00*/  @P0 BRA `(.L_x_11) ;  /* 0x0000000400500947 */ /* 0x000fea0003800000 */
[----:B------:R-:W-:Y:S01]  /*0e10*/  ULDC.64 UR18, c[0x0][0x628] ;  /* 0x00018a0000127ab9 */ /* 0x000fe20000000a00 */
[C---:B------:R-:W-:Y:S01]  /*0e20*/  R2UR UR20, R16.reuse ;  /* 0x00000000101472ca */ /* 0x040fe200000e0000 */
[----:B------:R-:W-:Y:S01]  /*0e30*/  ULDC UR16, c[0x0][0x630] ;  /* 0x00018c0000107ab9 */ /* 0x000fe20000000800 */
[----:B------:R-:W-:Y:S02]  /*0e40*/  ISETP.NE.U32.AND P0, PT, RZ, UR18, PT ;  /* 0x00000012ff007c0c */ /* 0x000fe4000bf05070 */
[----:B------:R-:W-:Y:S02]  /*0e50*/  R2UR UR4, R16 ;  /* 0x00000000100472ca */ /* 0x000fe400000e0000 */
[----:B------:R-:W-:Y:S02]  /*0e60*/  ISETP.NE.AND.EX P0, PT, RZ, UR19, PT, P0 ;  /* 0x00000013ff007c0c */ /* 0x000fe4000bf05300 */
[----:B------:R-:W-:-:S11]  /*0e70*/  R2UR UR5, R17 ;  /* 0x00000000110572ca */ /* 0x000fd600000e0000 */
[----:B------:R-:W-:Y:S05]  /*0e80*/  @!P0 BRA `(.L_x_12) ;  /* 0x0000000000308947 */ /* 0x000fea0003800000 */
[----:B------:R-:W-:Y:S01]  /*0e90*/  R2UR UR4, R16 ;  /* 0x00000000100472ca */ /* 0x000fe200000e0000 */
[----:B------:R-:W-:Y:S01]  /*0ea0*/  ULDC UR12, c[0x0][0x634] ;  /* 0x00018d00000c7ab9 */ /* 0x000fe20000000800 */
[----:B------:R-:W-:-:S11]  /*0eb0*/  R2UR UR15, R17 ;  /* 0x00000000110f72ca */ /* 0x000fd600000e0000 */
[----:B------:R-:W-:-:S04]  /*0ec0*/  UIADD3 UR12, UP1, UR4, UR12, URZ ;  /* 0x0000000c040c7290 */ /* 0x000fc8000ff3e03f */
[----:B------:R-:W-:-:S04]  /*0ed0*/  UIADD3.X UR15, URZ, UR15, URZ, UP1, !UPT ;  /* 0x0000000f3f0f7290 */ /* 0x000fc80008ffe43f */
[----:B------:R-:W-:-:S04]  /*0ee0*/  UIMAD.WIDE.U32 UR4, UR15, UR18, URZ ;  /* 0x000000120f0472a5 */ /* 0x000fc8000f8e003f */
[----:B------:R-:W-:Y:S02]  /*0ef0*/  UIMAD.WIDE.U32 UR10, UP1, UR12, UR19, UR4 ;  /* 0x000000130c0a72a5 */ /* 0x000fe4000f820004 */
[----:B------:R-:W-:Y:S02]  /*0f00*/  UIMAD.WIDE.U32 UR4, UR12, UR18, URZ ;  /* 0x000000120c0472a5 */ /* 0x000fe4000f8e003f */
[----:B------:R-:W-:Y:S02]  /*0f10*/  UIADD3.X UR13, URZ, URZ, URZ, UP1, !UPT ;  /* 0x0000003f3f0d7290 */ /* 0x000fe40008ffe43f */
[----:B------:R-:W-:Y:S01]  /*0f20*/  UIADD3 URZ, UP1, UR5, UR10, URZ ;  /* 0x0000000a053f7290 */ /* 0x000fe2000ff3e03f */
[----:B------:R-:W-:-:S03]  /*0f30*/  UMOV UR12, UR11 ;  /* 0x0000000b000c7c82 */ /* 0x000fc60008000000 */
[----:B------:R-:W-:-:S12]  /*0f40*/  UIMAD.WIDE.U32.X UR4, UR15, UR19, UR12, UP1 ;  /* 0x000000130f0472a5 */ /* 0x000fd800088e040c */
.L_x_12:
[----:B------:R-:W-:Y:S01]  /*0f50*/  USHF.R.U64 UR4, UR4, UR16, UR5 ;  /* 0x0000001004047299 */ /* 0x000fe20008001205 */
[----:B------:R-:W-:Y:S01]  /*0f60*/  R2UR UR11, R17 ;  /* 0x00000000110b72ca */ /* 0x000fe200000e0000 */
[----:B------:R-:W-:Y:S02]  /*0f70*/  USHF.R.U32.HI UR5, URZ, UR16, UR5 ;  /* 0x000000103f057299 */ /* 0x000fe40008011605 */
[----:B------:R-:W-:Y:S01]  /*0f80*/  UIADD3 UR12, UP1, URZ, -UR4, URZ ;  /* 0x800000043f0c7290 */ /* 0x000fe2000ff3e03f */
[----:B------:R-:W-:Y:S01]  /*0f90*/  ULDC.64 UR18, c[0x0][0x620] ;  /* 0x0001880000127ab9 */ /* 0x000fe20000000a00 */
[----:B------:R-:W-:Y:S02]  /*0fa0*/  UISETP.NE.AND UP2, UPT, UR38, URZ, UPT ;  /* 0x0000003f2600728c */ /* 0x000fe4000bf45270 */
[----:B------:R-:W-:Y:S01]  /*0fb0*/  UIADD3.X UR5, URZ, ~UR5, URZ, UP1, !UPT ;  /* 0x800000053f057290 */ /* 0x000fe20008ffe43f */
[----:B------:R-:W-:Y:S01]  /*0fc0*/  UMOV UR10, UR20 ;  /* 0x00000014000a7c82 */ /* 0x000fe20008000000 */
[----:B------:R-:W-:-:S02]  /*0fd0*/  ULDC UR13, c[0x0][0x618] ;  /* 0x00018600000d7ab9 */ /* 0x000fc40000000800 */
[----:B------:R-:W-:Y:S02]  /*0fe0*/  UIMAD UR5, UR5, UR18, URZ ;  /* 0x00000012050572a4 */ /* 0x000fe4000f8e023f */
[----:B------:R-:W-:Y:S02]  /*0ff0*/  UIMAD.WIDE.U32 UR10, UR12, UR18, UR10 ;  /* 0x000000120c0a72a5 */ /* 0x000fe4000f8e000a */
[----:B------:R-:W-:Y:S02]  /*1000*/  UIMAD UR12, UR12, UR19, UR5 ;  /* 0x000000130c0c72a4 */ /* 0x000fe4000f8e0205 */
[----:B------:R-:W-:Y:S02]  /*1010*/  @UP2 UIMAD UR7, UR17, UR9, UR8 ;  /* 0x00000009110722a4 */ /* 0x000fe4000f8e0208 */
[----:B------:R-:W-:Y:S01]  /*1020*/  UIADD3 UR11, UR11, UR12, URZ ;  /* 0x0000000c0b0b7290 */ /* 0x000fe2000fffe03f */
[----:B------:R-:W-:Y:S01]  /*1030*/  ULDC.64 UR8, c[0x0][0x640] ;  /* 0x0001900000087ab9 */ /* 0x000fe20000000a00 */
[----:B------:R-:W-:-:S02]  /*1040*/  ULDC UR15, c[0x0][0x608] ;  /* 0x00018200000f7ab9 */ /* 0x000fc40000000800 */
[----:B------:R-:W-:Y:S01]  /*1050*/  USHF.R.U64 UR20, UR10, UR13, UR11 ;  /* 0x0000000d0a147299 */ /* 0x000fe2000800120b */
[----:B------:R-:W-:Y:S01]  /*1060*/  ISETP.NE.U32.AND P0, PT, RZ, UR8, PT ;  /* 0x00000008ff007c0c */ /* 0x000fe2000bf05070 */
[----:B------:R-:W-:Y:S01]  /*1070*/  USHF.R.U32.HI UR11, URZ, UR13, UR11 ;  /* 0x0000000d3f0b7299 */ /* 0x000fe2000801160b */
[----:B------:R-:W-:Y:S02]  /*1080*/  ULDC UR21, c[0x0][0x658] ;  /* 0x0001960000157ab9 */ /* 0x000fe40000000800 */
[----:B------:R-:W-:Y:S01]  /*1090*/  ISETP.NE.AND.EX P0, PT, RZ, UR9, PT, P0 ;  /* 0x00000009ff007c0c */ /* 0x000fe2000bf05300 */
[----:B------:R-:W-:Y:S02]  /*10a0*/  USHF.R.U64 UR25, UR20, UR15, UR11 ;  /* 0x0000000f14197299 */ /* 0x000fe4000800120b */
[----:B------:R-:W-:Y:S01]  /*10b0*/  USHF.R.U32.HI UR11, URZ, UR15, UR11 ;  /* 0x0000000f3f0b7299 */ /* 0x000fe2000801160b */
[----:B------:R-:W-:Y:S01]  /*10c0*/  UMOV UR10, 0xffffffff ;  /* 0xffffffff000a7882 */ /* 0x000fe20000000000 */
[----:B------:R-:W-:Y:S01]  /*10d0*/  ULDC UR5, c[0x0][0x600] ;  /* 0x0001800000057ab9 */ /* 0x000fe20000000800 */
[----:B------:R-:W-:-:S02]  /*10e0*/  USHF.L.U32 UR10, UR10, UR21, URZ ;  /* 0x000000150a0a7299 */ /* 0x000fc4000800063f */
[----:B------:R-:W-:Y:S02]  /*10f0*/  USHF.R.U64 UR26, UR25, UR21, UR11 ;  /* 0x00000015191a7299 */ /* 0x000fe4000800120b */
[----:B------:R-:W-:Y:S02]  /*1100*/  ULOP3.LUT UR15, URZ, UR10, URZ, 0x33, !UPT ;  /* 0x0000000a3f0f7292 */ /* 0x000fe4000f8e333f */
[----:B------:R-:W-:Y:S02]  /*1110*/  UIADD3 UR19, UR5, -0x1, URZ ;  /* 0xffffffff05137890 */ /* 0x000fe4000fffe03f */
[----:B------:R-:W-:Y:S01]  /*1120*/  USHF.R.U32.HI UR11, URZ, UR21, UR11 ;  /* 0x000000153f0b7299 */ /* 0x000fe2000801160b */
[----:B------:R-:W-:Y:S01]  /*1130*/  ULDC UR22, c[0x0][0x648] ;  /* 0x0001920000167ab9 */ /* 0x000fe20000000800 */
[----:B------:R-:W-:Y:S01]  /*1140*/  ULDC UR23, c[0x0][0x638] ;  /* 0x00018e0000177ab9 */ /* 0x000fe20000000800 */
[----:B------:R-:W-:Y:S01]  /*1150*/  UMOV UR24, 0x1 ;  /* 0x0000000100187882 */ /* 0x000fe20000000000 */
[----:B------:R-:W-:Y:S01]  /*1160*/  UMOV UR10, UR26 ;  /* 0x0000001a000a7c82 */ /* 0x000fe20008000000 */
[----:B------:R-:W-:Y:S07]  /*1170*/  @!P0 BRA `(.L_x_13) ;  /* 0x0000000000308947 */ /* 0x000fee0003800000 */
[----:B------:R-:W-:Y:S02]  /*1180*/  ULDC UR16, c[0x0][0x64c] ;  /* 0x0001930000107ab9 */ /* 0x000fe40000000800 */
        /* <DEDUP_REMOVED lines=8> */
[----:B------:R-:W-:-:S07]  /*1210*/  UIMAD.WIDE.U32.X UR8, UR18, UR9, UR16, UP1 ;  /* 0x00000009120872a5 */ /* 0x000fce00088e0410 */
[----:B------:R-:W-:Y:S01]  /*1220*/  UMOV UR10, UR8 ;  /* 0x00000008000a7c82 */ /* 0x000fe20008000000 */
[----:B------:R-:W-:-:S05]  /*1230*/  UMOV UR11, UR9 ;  /* 0x00000009000b7c82 */ /* 0x000fca0008000000 */
.L_x_13:
[----:B------:R-:W-:Y:S01]  /*1240*/  USHF.R.U64 UR9, UR10, UR22, UR11 ;  /* 0x000000160a097299 */ /* 0x000fe2000800120b */
[----:B------:R-:W-:Y:S01]  /*1250*/  IMAD.MOV.U32 R0, RZ, RZ, 0x1 ;  /* 0x00000001ff007424 */ /* 0x000fe200078e00ff */
[----:B------:R-:W-:Y:S01]  /*1260*/  USHF.L.U32 UR8, UR24, UR21, URZ ;  /* 0x0000001518087299 */ /* 0x000fe2000800063f */
[----:B------:R-:W-:Y:S01]  /*1270*/  IMAD.U32 R19, RZ, RZ, UR4 ;  /* 0x00000004ff137e24 */ /* 0x000fe2000f8e00ff */
[----:B------:R-:W-:Y:S02]  /*1280*/  ULOP3.LUT UR15, UR25, UR15, URZ, 0xc0, !UPT ;  /* 0x0000000f190f7292 */ /* 0x000fe4000f8ec03f */
[----:B------:R-:W-:Y:S02]  /*1290*/  UIADD3 UR10, -UR9, URZ, URZ ;  /* 0x0000003f090a7290 */ /* 0x000fe4000fffe13f */
[----:B------:R-:W-:Y:S02]  /*12a0*/  UIMAD UR15, UR8, UR9, UR15 ;  /* 0x00000009080f72a4 */ /* 0x000fe4000f8e020f */
[----:B------:R-:W-:-:S02]  /*12b0*/  ULOP3.LUT UR19, UR20, UR19, URZ, 0xc0, !UPT ;  /* 0x0000001314137292 */ /* 0x000fc4000f8ec03f */
[----:B------:R-:W-:Y:S01]  /*12c0*/  UIMAD UR8, UR10, UR23, UR26 ;  /* 0x000000170a0872a4 */ /* 0x000fe2000f8e021a */
[----:B------:R-:W-:Y:S01]  /*12d0*/  ULDC UR9, c[0x0][0x610] ;  /* 0x0001840000097ab9 */ /* 0x000fe20000000800 */
[----:B------:R-:W-:Y:S02]  /*12e0*/  UISETP.NE.AND UP1, UPT, UR38, URZ, UPT ;  /* 0x0000003f2600728c */ /* 0x000fe4000bf25270 */
[----:B------:R-:W-:Y:S02]  /*12f0*/  UIMAD UR7, UR15, UR9, UR7 ;  /* 0x000000090f0772a4 */ /* 0x000fe4000f8e0207 */
[----:B------:R-:W-:-:S04]  /*1300*/  UIMAD UR8, UR8, UR5, UR19 ;  /* 0x00000005080872a4 */ /* 0x000fc8000f8e0213 */
[----:B------:R-:W-:Y:S02]  /*1310*/  USEL UR5, UR8, UR7, !UP1 ;  /* 0x0000000708057287 */ /* 0x000fe4000c800000 */
[----:B------:R-:W-:-:S04]  /*1320*/  USEL UR7, UR7, UR8, !UP1 ;  /* 0x0000000807077287 */ /* 0x000fc8000c800000 */
[----:B------:R-:W-:Y:S02]  /*1330*/  IMAD.U32 R2, RZ, RZ, UR5 ;  /* 0x00000005ff027e24 */ /* 0x000fe4000f8e00ff */
[----:B------:R-:W-:-:S07]  /*1340*/  IMAD.U32 R18, RZ, RZ, UR7 ;  /* 0x00000007ff127e24 */ /* 0x000fce000f8e00ff */
.L_x_11:
[----:B------:R-:W-:Y:S05]  /*1350*/  @!P2 BRA `(.L_x_14) ;  /* 0x00000000000ca947 */ /* 0x000fea0003800000 */
[----:B------:R-:W-:Y:S01]  /*1360*/  UCGABAR_WAIT ;  /* 0x0000000000007dc7 */ /* 0x000fe20008000000 */
[----:B------:R-:W-:Y:S01]  /*1370*/  CCTL.IVALL ;  /* 0x00000000ff00798f */ /* 0x000fe20002000000 */
[----:B------:R-:W-:Y:S05]  /*1380*/  BRA `(.L_x_15) ;  /* 0x0000000000047947 */ /* 0x000fea0003800000 */
.L_x_14:
[----:B------:R-:W-:Y:S06]  /*1390*/  BAR.SYNC.DEFER_BLOCKING 0x0 ;  /* 0x0000000000007b1d */ /* 0x000fec0000010000 */
.L_x_15:
[----:B------:R-:W-:Y:S02]  /*13a0*/  ULDC UR4, c[0x0][0x28c] ;  /* 0x0000a30000047ab9 */ /* 0x000fe40000000800 */
[----:B------:R-:W-:-:S04]  /*13b0*/  UIADD3 UR4, UR4, 0x3f, URZ ;  /* 0x0000003f04047890 */ /* 0x000fc8000fffe03f */
[----:B------:R-:W-:-:S04]  /*13c0*/  USHF.R.S32.HI UR5, URZ, 0x1f, UR4 ;  /* 0x0000001f3f057899 */ /* 0x000fc80008011404 */
[----:B------:R-:W-:-:S04]  /*13d0*/  ULEA.HI UR5, UR5, UR4, URZ, 0x6 ;  /* 0x0000000405057291 */ /* 0x000fc8000f8f303f */
[----:B------:R-:W-:Y:S01]  /*13e0*/  USHF.R.S32.HI UR39, URZ, 0x6, UR5 ;  /* 0x000000063f277899 */ /* 0x000fe20008011405 */
[----:B------:R-:W-:Y:S11]  /*13f0*/  @!P3 BRA `(.L_x_16) ;  /* 0x00000038006cb947 */ /* 0x000ff60003800000 */
[----:B------:R-:W-:-:S06]  /*1400*/  UISETP.GT.U32.AND UP1, UPT, UR14, 0x1, UPT ;  /* 0x000000010e00788c */ /* 0x000fcc000bf24070 */
[----:B------:R-:W-:-:S13]  /*1410*/  PLOP3.LUT P0, PT, PT, PT, UP1, 0x80, 0x0 ;  /* 0x000000000000781c */ /* 0x000fda0003f0f018 */
[----:B------:R-:W-:Y:S05]  /*1420*/  @P0 EXIT ;  /* 0x000000000000094d */ /* 0x000fea0003800000 */
.L_x_17:
[----:B------:R-:W-:-:S08]  /*1430*/  NOP ;  /* 0x0000000000007918 */ /* 0x000fd00000000000 */
[----:B------:R-:W0:Y:S02]  /*1440*/  USETMAXREG.TRY_ALLOC.CTAPOOL UP1, 0xe8 ;  /* 0x000000e8000079c8 */ /* 0x000e240008020600 */
[----:B0-----:R-:W-:-:S13]  /*1450*/  PLOP3.LUT P0, PT, PT, PT, UP1, 0x80, 0x0 ;  /* 0x000000000000781c */ /* 0x001fda0003f0f018 */
[----:B------:R-:W-:Y:S05]  /*1460*/  @!P0 BRA `(.L_x_17) ;  /* 0xfffffffc00f08947 */ /* 0x000fea000383ffff */
[----:B------:R-:W-:-:S13]  /*1470*/  LOP3.LUT P0, RZ, R0, 0xff, RZ, 0xc0, !PT ;  /* 0x000000ff00ff7812 */ /* 0x000fda000780c0ff */
[----:B------:R-:W-:Y:S05]  /*1480*/  @!P0 EXIT ;  /* 0x000000000000894d */ /* 0x000fea0003800000 */
[----:B------:R-:W0:Y:S01]  /*1490*/  S2UR UR5, SR_CgaCtaId ;  /* 0x00000000000579c3 */ /* 0x000e220000008800 */
[----:B------:R-:W-:Y:S01]  /*14a0*/  VIADD R5, R5, 0xffffffff ;  /* 0xffffffff05057836 */ /* 0x000fe20000000000 */
[CC--:B------:R-:W-:Y:S01]  /*14b0*/  LEA.HI R0, R9.reuse, R4.reuse, RZ, 0x2 ;  /* 0x0000000409007211 */ /* 0x0c0fe200078f10ff */
[----:B------:R-:W-:Y:S01]  /*14c0*/  USHF.R.U32.HI UR4, URZ, 0x2, UR39 ;  /* 0x000000023f047899 */ /* 0x000fe20008011627 */
[----:B------:R-:W-:Y:S01]  /*14d0*/  LEA.HI R9, R9, R4, RZ, 0x5 ;  /* 0x0000000409097211 */ /* 0x000fe200078f28ff */
[----:B------:R-:W-:Y:S01]  /*14e0*/  UMOV UR42, 0x400 ;  /* 0x00000400002a7882 */ /* 0x000fe20000000000 */
[----:B------:R-:W-:Y:S01]  /*14f0*/  R2UR UR49, R5 ;  /* 0x00000000053172ca */ /* 0x000fe200000e0000 */
[----:B------:R-:W-:Y:S01]  /*1500*/  ULOP3.LUT UR43, UR39, 0x3, URZ, 0xc0, !UPT ;  /* 0x00000003272b7892 */ /* 0x000fe2000f8ec03f */
[--C-:B------:R-:W-:Y:S01]  /*1510*/  SHF.R.S32.HI R58, RZ, 0x2, R0.reuse ;  /* 0x00000002ff3a7819 */ /* 0x100fe20000011400 */
[----:B------:R-:W-:Y:S01]  /*1520*/  ULOP3.LUT UR4, UR4, 0x1, URZ, 0xc0, !UPT ;  /* 0x0000000104047892 */ /* 0x000fe2000f8ec03f */
[----:B------:R-:W-:Y:S01]  /*1530*/  SHF.R.S32.HI R3, RZ, 0x1f, R0 ;  /* 0x0000001fff037819 */ /* 0x000fe20000011400 */
[----:B------:R-:W-:Y:S01]  /*1540*/  USEL UR43, UR43, URZ, !UP0 ;  /* 0x0000003f2b2b7287 */ /* 0x000fe2000c000000 */
[----:B------:R-:W-:Y:S01]  /*1550*/  SHF.R.S32.HI R9, RZ, 0x5, R9 ;  /* 0x00000005ff097819 */ /* 0x000fe20000011409 */
[----:B------:R-:W-:Y:S01]  /*1560*/  UISETP.EQ.U32.AND UP0, UPT, UR4, 0x1, !UP0 ;  /* 0x000000010400788c */ /* 0x000fe2000c702070 */
[----:B------:R-:W-:Y:S01]  /*1570*/  LEA.HI R3, R3, R58, RZ, 0x3 ;  /* 0x0000003a03037211 */ /* 0x000fe200078f18ff */
[----:B------:R-:W-:Y:S01]  /*1580*/  UISETP.LT.AND UP1, UPT, UR39, 0x1, UPT ;  /* 0x000000012700788c */ /* 0x000fe2000bf21270 */
[----:B--2---:R-:W-:Y:S01]  /*1590*/  LOP3.LUT R57, R0, 0xfffffffc, RZ, 0xc0, !PT ;  /* 0xfffffffc00397812 */ /* 0x004fe200078ec0ff */
[----:B------:R-:W-:Y:S01]  /*15a0*/  ULDC UR6, c[0x0][0x284] ;  /* 0x0000a10000067ab9 */ /* 0x000fe20000000800 */
[----:B------:R-:W-:Y:S01]  /*15b0*/  LOP3.LUT R3, R3, 0xfffffff8, RZ, 0xc0, !PT ;  /* 0xfffffff803037812 */ /* 0x000fe200078ec0ff */
[----:B------:R-:W-:Y:S01]  /*15c0*/  USHF.L.U32 UR49, UR49, 0x3, URZ ;  /* 0x0000000331317899 */ /* 0x000fe2000800063f */
[----:B------:R-:W-:Y:S01]  /*15d0*/  ISETP.NE.AND P0, PT, R5, RZ, PT ;  /* 0x000000ff0500720c */ /* 0x000fe20003f05270 */
[----:B------:R-:W-:Y:S01]  /*15e0*/  USEL UR45, UR39, 0x1, UP1 ;  /* 0x00000001272d7887 */ /* 0x000fe20008800000 */
[----:B------:R-:W-:Y:S01]  /*15f0*/  IMAD.IADD R57, R4, 0x1, -R57 ;  /* 0x0000000104397824 */ /* 0x000fe200078e0a39 */
[----:B------:R-:W-:Y:S01]  /*1600*/  ULOP3.LUT UR40, UR36, 0x1, URZ, 0xfc, !UPT ;  /* 0x0000000124287892 */ /* 0x000fe2000f8efc3f */
[----:B------:R-:W-:Y:S01]  /*1610*/  IMAD.IADD R58, R58, 0x1, -R3 ;  /* 0x000000013a3a7824 */ /* 0x000fe200078e0a03 */
[----:B0-----:R-:W-:Y:S01]  /*1620*/  ULEA UR42, UR5, UR42, 0x18 ;  /* 0x0000002a052a7291 */ /* 0x001fe2000f8ec03f */
[----:B------:R-:W-:Y:S01]  /*1630*/  IMAD.U32 R61, RZ, RZ, UR49 ;  /* 0x00000031ff3d7e24 */ /* 0x000fe2000f8e00ff */
[----:B------:R-:W-:Y:S01]  /*1640*/  SEL R70, RZ, 0x1, P0 ;  /* 0x00000001ff467807 */ /* 0x000fe20000000000 */
[--C-:B------:R-:W-:Y:S01]  /*1650*/  IMAD R64, R9, -0x10, -R58.reuse ;  /* 0xfffffff009407824 */ /* 0x100fe200078e0a3a */
[----:B------:R-:W-:Y:S01]  /*1660*/  UIADD3 UR44, UR42, 0x50, URZ ;  /* 0x000000502a2c7890 */ /* 0x000fe2000fffe03f */
[--C-:B------:R-:W-:Y:S01]  /*1670*/  SHF.R.S32.HI R59, RZ, 0x1f, R58.reuse ;  /* 0x0000001fff3b7819 */ /* 0x100fe2000001143a */
[----:B------:R-:W-:Y:S01]  /*1680*/  UIADD3 UR4, UR42, 0x180, URZ ;  /* 0x000001802a047890 */ /* 0x000fe2000fffe03f */
[C---:B------:R-:W-:Y:S01]  /*1690*/  LOP3.LUT R63, R61.reuse, 0x8, RZ, 0xc0, !PT ;  /* 0x000000083d3f7812 */ /* 0x040fe200078ec0ff */
[----:B------:R-:W-:Y:S01]  /*16a0*/  UIADD3 UR5, UR42, 0x8180, URZ ;  /* 0x000081802a057890 */ /* 0x000fe2000fffe03f */
[----:B------:R-:W-:Y:S01]  /*16b0*/  LOP3.LUT R61, R61, 0x8, RZ, 0xc, !PT ;  /* 0x000000083d3d7812 */ /* 0x000fe200078e0cff */
[----:B------:R-:W-:Y:S01]  /*16c0*/  USHF.R.U32.HI UR4, URZ, 0x4, UR4 ;  /* 0x000000043f047899 */ /* 0x000fe20008011604 */
[----:B------:R-:W-:Y:S01]  /*16d0*/  IMAD.U32 R60, RZ, RZ, UR44 ;  /* 0x0000002cff3c7e24 */ /* 0x000fe2000f8e00ff */
[----:B------:R-:W-:Y:S01]  /*16e0*/  USHF.R.U32.HI UR5, URZ, 0x4, UR5 ;  /* 0x000000043f057899 */ /* 0x000fe20008011605 */
[----:B------:R-:W-:Y:S01]  /*16f0*/  IMAD.WIDE R58, R9, 0x10, R58 ;  /* 0x00000010093a7825 */ /* 0x000fe200078e023a */
[----:B------:R-:W-:Y:S01]  /*1700*/  ULOP3.LUT UR4, UR4, 0x3fff, URZ, 0xc0, !UPT ;  /* 0x00003fff04047892 */ /* 0x000fe2000f8ec03f */
[----:B------:R-:W-:Y:S01]  /*1710*/  LOP3.LUT R63, R63, 0x18, RZ, 0x3c, !PT ;  /* 0x000000183f3f7812 */ /* 0x000fe200078e3cff */
[----:B------:R-:W-:Y:S01]  /*1720*/  ULOP3.LUT UR5, UR5, 0x3fff, URZ, 0xc0, !UPT ;  /* 0x00003fff05057892 */ /* 0x000fe2000f8ec03f */
[----:B------:R-:W-:Y:S01]  /*1730*/  VIADD R62, R60, UR49 ;  /* 0x000000313c3e7c36 */ /* 0x000fe20008000000 */
[----:B------:R-:W-:Y:S01]  /*1740*/  USHF.L.U32 UR41, UR39, 0x1, URZ ;  /* 0x0000000127297899 */ /* 0x000fe2000800063f */
[----:B------:R-:W-:Y:S01]  /*1750*/  VIADD R64, R64, UR6 ;  /* 0x0000000640407c36 */ /* 0x000fe20008000000 */
[----:B------:R-:W-:-:S02]  /*1760*/  UIADD3 UR45, -UR45, UR39, URZ ;  /* 0x000000272d2d7290 */ /* 0x000fc4000fffe13f */
[----:B------:R-:W-:Y:S02]  /*1770*/  USEL UR46, URZ, 0x1, !UP0 ;  /* 0x000000013f2e7887 */ /* 0x000fe4000c000000 */
[----:B------:R-:W-:Y:S02]  /*1780*/  ULOP3.LUT UR47, UR4, 0x10000, URZ, 0xfc, !UPT ;  /* 0x00010000042f7892 */ /* 0x000fe4000f8efc3f */
[----:B------:R-:W-:-:S12]  /*1790*/  ULOP3.LUT UR48, UR5, 0x10000, URZ, 0xfc, !UPT ;  /* 0x0001000005307892 */ /* 0x000fd8000f8efc3f */
.L_x_101:
[----:B------:R-:W-:Y:S01]  /*17a0*/  SHF.L.U32 R3, R70, 0x1f, RZ ;  /* 0x0000001f46037819 */ /* 0x000fe200000006ff */
[----:B------:R-:W-:Y:S02]  /*17b0*/  ULDC UR4, c[0x0][0x28c] ;  /* 0x0000a30000047ab9 */ /* 0x000fe40000000800 */
[----:B------:R-:W-:Y:S01]  /*17c0*/  ISETP.LT.AND P1, PT, RZ, UR4, PT ;  /* 0x00000004ff007c0c */ /* 0x000fe2000bf21270 */
[----:B------:R-:W0:Y:S02]  /*17d0*/  SYNCS.PHASECHK.TRANS64.TRYWAIT P0, [R60+UR49], R3 ;  /* 0x000000033c0075a7 */ /* 0x000e240008000171 */
[----:B0-23--:R-:W-:Y:S10]  /*17e0*/  @!P0 BRA `(.L_x_18) ;  /* 0x0000004400848947 */ /* 0x00dff40003800000 */
.L_x_123:
[----:B------:R-:W-:Y:S05]  /*17f0*/  @P1 BRA `(.L_x_19) ;  /* 0x0000000000401947 */ /* 0x000fea0003800000 */
[----:B------:R-:W-:Y:S01]  /*1800*/  MOV R0, 0x0 ;  /* 0x0000000000007802 */ /* 0x000fe20000000f00 */
[----:B------:R-:W-:Y:S01]  /*1810*/  ULDC.64 UR4, c[0x4][0x68] ;  /* 0x01001a0000047ab9 */ /* 0x000fe20000000a00 */
[----:B------:R-:W-:Y:S01]  /*1820*/  ULDC.64 UR6, c[0x4][0x8] ;  /* 0x0100020000067ab9 */ /* 0x000fe20000000a00 */
[----:B------:R-:W-:Y:S01]  /*1830*/  IMAD.U32 R4, RZ, RZ, UR4 ;  /* 0x00000004ff047e24 */ /* 0x000fe2000f8e00ff */
[----:B------:R1:W2:Y:S01]  /*1840*/  LDC.64 R14, c[0x4][R0] ;  /* 0x01000000000e7b82 */ /* 0x0002a20000000a00 */
[----:B------:R-:W-:Y:S01]  /*1850*/  IMAD.U32 R5, RZ, RZ, UR5 ;  /* 0x00000005ff057e24 */ /* 0x000fe2000f8e00ff */
[----:B------:R-:W-:Y:S01]  /*1860*/  ULDC.64 UR4, c[0x4][0x70] ;  /* 0x01001c0000047ab9 */ /* 0x000fe20000000a00 */
[----:B------:R-:W-:Y:S02]  /*1870*/  IMAD.U32 R10, RZ, RZ, UR6 ;  /* 0x00000006ff0a7e24 */ /* 0x000fe4000f8e00ff */
[----:B------:R-:W-:Y:S02]  /*1880*/  IMAD.U32 R6, RZ, RZ, UR4 ;  /* 0x00000004ff067e24 */ /* 0x000fe4000f8e00ff */
[----:B------:R-:W-:-:S02]  /*1890*/  IMAD.U32 R7, RZ, RZ, UR5 ;  /* 0x00000005ff077e24 */ /* 0x000fc4000f8e00ff */
[----:B------:R-:W-:Y:S02]  /*18a0*/  IMAD.U32 R11, RZ, RZ, UR7 ;  /* 0x00000007ff0b7e24 */ /* 0x000fe4000f8e00ff */
[----:B------:R-:W-:Y:S02]  /*18b0*/  IMAD.MOV.U32 R8, RZ, RZ, 0x1e1 ;  /* 0x000001e1ff087424 */ /* 0x000fe400078e00ff */
[----:B------:R-:W-:Y:S02]  /*18c0*/  IMAD.MOV.U32 R12, RZ, RZ, 0x1 ;  /* 0x00000001ff0c7424 */ /* 0x000fe400078e00ff */
[----:B-1----:R-:W-:-:S07]  /*18d0*/  IMAD.MOV.U32 R13, RZ, RZ, RZ ;  /* 0x000000ffff0d7224 */ /* 0x002fce00078e00ff */
[----:B------:R-:W-:-:S07]  /*18e0*/  LEPC R20, `(.L_x_19) ;  /* 0x000000001014794e */ /* 0x000fce0000000000 */
[----:B0-2--5:R-:W-:Y:S05]  /*18f0*/  CALL.ABS.NOINC R14 ;  /* 0x000000000e007343 */ /* 0x025fea0003c00000 */
.L_x_19:
[----:B------:R-:W-:-:S05]  /*1900*/  IMAD.U32 R0, RZ, RZ, UR40 ;  /* 0x00000028ff007e24 */ /* 0x000fca000f8e00ff */
[----:B------:R-:W-:-:S13]  /*1910*/  ISETP.NE.AND P0, PT, R0, 0x3, PT ;  /* 0x000000030000780c */ /* 0x000fda0003f05270 */
[----:B------:R-:W-:Y:S05]  /*1920*/  @!P0 BRA `(.L_x_20) ;  /* 0x0000000000048947 */ /* 0x000fea0003800000 */
[----:B------:R-:W-:Y:S01]  /*1930*/  BPT.TRAP 0x1 ;  /* 0x000000040000795c */ /* 0x000fe20000300000 */
.L_x_20:
[----:B0-----:R-:W-:Y:S02]  /*1940*/  IMAD.U32 R3, RZ, RZ, UR43 ;  /* 0x0000002bff037e24 */ /* 0x001fe4000f8e00ff */
[----:B------:R-:W-:-:S03]  /*1950*/  IMAD.U32 R0, RZ, RZ, UR46 ;  /* 0x0000002eff007e24 */ /* 0x000fc6000f8e00ff */
[----:B------:R-:W-:Y:S02]  /*1960*/  LEA R3, R3, UR42, 0x3 ;  /* 0x0000002a03037c11 */ /* 0x000fe4000f8e18ff */
[----:B------:R-:W-:-:S04]  /*1970*/  SHF.L.U32 R0, R0, 0x1f, RZ ;  /* 0x0000001f00007819 */ /* 0x000fc800000006ff */
[----:B------:R0:W1:Y:S01]  /*1980*/  SYNCS.PHASECHK.TRANS64.TRYWAIT P1, [R3+URZ], R0 ;  /* 0x00000000030075a7 */ /* 0x000062000802017f */
[----:B------:R-:W-:Y:S05]  /*1990*/  @!P0 BRA `(.L_x_21) ;  /* 0x0000000000048947 */ /* 0x000fea0003800000 */
[----:B------:R-:W-:Y:S01]  /*19a0*/  BPT.TRAP 0x1 ;  /* 0x000000040000795c */ /* 0x000fe20000300000 */
.L_x_21:
[----:B-1----:R-:W-:Y:S05]  /*19b0*/  @P1 BRA `(.L_x_22) ;  /* 0x0000000000081947 */ /* 0x002fea0003800000 */
[----:B------:R-:W1:Y:S02]  /*19c0*/  SYNCS.PHASECHK.TRANS64.TRYWAIT P1, [R3+URZ], R0 ;  /* 0x00000000030075a7 */ /* 0x000e64000802017f */
[----:B-1----:R-:W-:Y:S05]  /*19d0*/  @!P1 BRA `(.L_x_23) ;  /* 0x00000044001c9947 */ /* 0x002fea0003800000 */
.L_x_22:
[----:B------:R-:W-:Y:S05]  /*19e0*/  WARPSYNC.ALL ;  /* 0x0000000000007948 */ /* 0x000fea0003800000 */
[----:B------:R-:W-:Y:S01]  /*19f0*/  ULEA UR8, UR43, UR47, 0x9 ;  /* 0x0000002f2b087291 */ /* 0x000fe2000f8e483f */
[----:B------:R-:W-:Y:S01]  /*1a00*/  WARPGROUP.ARRIVE ;  /* 0x00000000000079c5 */ /* 0x000fe20000000000 */
[----:B------:R-:W-:Y:S01]  /*1a10*/  ULEA UR9, UR43, UR48, 0x9 ;  /* 0x000000302b097291 */ /* 0x000fe2000f8e483f */
[----:B01----:R-:W-:Y:S01]  /*1a20*/  IMAD.U32 R0, RZ, RZ, UR45 ;  /* 0x0000002dff007e24 */ /* 0x003fe2000f8e00ff */
[----:B------:R-:W-:Y:S01]  /*1a30*/  UMOV UR5, 0x40000040 ;  /* 0x4000004000057882 */ /* 0x000fe20000000000 */
[----:B------:R-:W-:-:S02]  /*1a40*/  UMOV UR7, 0x40000040 ;  /* 0x4000004000077882 */ /* 0x000fc40000000000 */
[----:B------:R-:W-:Y:S01]  /*1a50*/  UMOV UR4, UR8 ;  /* 0x0000000800047c82 */ /* 0x000fe20008000000 */
[----:B------:R-:W-:Y:S01]  /*1a60*/  ISETP.GE.AND P1, PT, R0, 0x1, PT ;  /* 0x000000010000780c */ /* 0x000fe20003f26270 */
[----:B------:R-:W-:Y:S02]  /*1a70*/  UMOV UR6, UR9 ;  /* 0x0000000900067c82 */ /* 0x000fe40008000000 */
[----:B------:R-:W-:Y:S01]  /*1a80*/  HGMMA.64x64x16.F32 R24, gdesc[UR4], RZ, !UPT, gsb0 ;  /* 0x00e00000041879f0 */ /* 0x000fe2000c0008ff */
[----:B------:R-:W-:Y:S02]  /*1a90*/  UIADD3 UR4, UR8, 0x2, URZ ;  /* 0x0000000208047890 */ /* 0x000fe4000fffe03f */
[----:B------:R-:W-:Y:S01]  /*1aa0*/  UIADD3 UR6, UR9, 0x2, URZ ;  /* 0x0000000209067890 */ /* 0x000fe2000fffe03f */
[----:B------:R-:W-:Y:S01]  /*1ab0*/  UMOV UR5, 0x40000040 ;  /* 0x4000004000057882 */ /* 0x000fe20000000000 */
[----:B------:R-:W-:Y:S01]  /*1ac0*/  UMOV UR7, 0x40000040 ;  /* 0x4000004000077882 */ /* 0x000fe20000000000 */
[----:B------:R-:W-:-:S02]  /*1ad0*/  WARPGROUP.DEPBAR.LE gsb0, 0x0 ;  /* 0x00008000000079c5 */ /* 0x000fc40000010000 */
[----:B------:R-:W-:-:S06]  /*1ae0*/  WARPGROUP.ARRIVE ;  /* 0x00000000000079c5 */ /* 0x000fcc0000000000 */
[----:B------:R-:W-:Y:S01]  /*1af0*/  HGMMA.64x64x16.F32 R24, gdesc[UR4], R24, gsb0 ;  /* 0x00e00000041879f0 */ /* 0x000fe20008000818 */
[----:B------:R-:W-:Y:S02]  /*1b00*/  UIADD3 UR4, UR8, 0x4, URZ ;  /* 0x0000000408047890 */ /* 0x000fe4000fffe03f */
[----:B------:R-:W-:Y:S01]  /*1b10*/  UIADD3 UR6, UR9, 0x4, URZ ;  /* 0x0000000409067890 */ /* 0x000fe2000fffe03f */
[----:B------:R-:W-:Y:S01]  /*1b20*/  UMOV UR5, 0x40000040 ;  /* 0x4000004000057882 */ /* 0x000fe20000000000 */
[----:B------:R-:W-:Y:S01]  /*1b30*/  UMOV UR7, 0x40000040 ;  /* 0x4000004000077882 */ /* 0x000fe20000000000 */
[----:B------:R-:W-:Y:S02]  /*1b40*/  WARPGROUP.DEPBAR.LE gsb0, 0x0 ;  /* 0x00008000000079c5 */ /* 0x000fe40000010000 */
        /* <DEDUP_REMOVED lines=8> */
[----:B------:R-:W-:Y:S03]  /*1bd0*/  HGMMA.64x64x16.F32 R24, gdesc[UR4], R24, gsb0 ;  /* 0x00e00000041879f0 */ /* 0x000fe60008000818 */
[----:B------:R-:W-:Y:S02]  /*1be0*/  WARPGROUP.DEPBAR.LE gsb0, 0x0 ;  /* 0x00008000000079c5 */ /* 0x000fe40000010000 */
[----:B------:R-:W-:Y:S05]  /*1bf0*/  @!P1 BRA `(.L_x_24) ;  /* 0x0000000400189947 */ /* 0x000fea0003800000 */
[----:B------:R-:W-:Y:S01]  /*1c00*/  UIADD3 UR4, UR43, 0x1, URZ ;  /* 0x000000012b047890 */ /* 0x000fe2000fffe03f */
[----:B------:R-:W-:Y:S02]  /*1c10*/  IMAD.U32 R0, RZ, RZ, UR45 ;  /* 0x0000002dff007e24 */ /* 0x000fe4000f8e00ff */
[----:B------:R-:W-:Y:S01]  /*1c20*/  IMAD.U32 R3, RZ, RZ, UR43 ;  /* 0x0000002bff037e24 */ /* 0x000fe2000f8e00ff */
[----:B------:R-:W-:-:S04]  /*1c30*/  UISETP.NE.AND UP0, UPT, UR4, 0x4, UPT ;  /* 0x000000040400788c */ /* 0x000fc8000bf05270 */
[----:B------:R-:W-:Y:S02]  /*1c40*/  USEL UR5, URZ, 0x1, UP0 ;  /* 0x000000013f057887 */ /* 0x000fe40008000000 */
[----:B------:R-:W-:Y:S02]  /*1c50*/  USEL UR8, UR4, URZ, UP0 ;  /* 0x0000003f04087287 */ /* 0x000fe40008000000 */
[----:B------:R-:W-:-:S06]  /*1c60*/  ULOP3.LUT UR5, UR46, UR5, URZ, 0x3c, !UPT ;  /* 0x000000052e057292 */ /* 0x000fcc000f8e3c3f */
[----:B------:R-:W-:-:S07]  /*1c70*/  IMAD.U32 R6, RZ, RZ, UR5 ;  /* 0x00000005ff067e24 */ /* 0x000fce000f8e00ff */
.L_x_31:
[----:B------:R-:W-:Y:S05]  /*1c80*/  @!P0 BRA `(.L_x_25) ;  /* 0x0000000000048947 */ /* 0x000fea0003800000 */
[----:B------:R-:W-:Y:S01]  /*1c90*/  BPT.TRAP 0x1 ;  /* 0x000000040000795c */ /* 0x000fe20000300000 */
.L_x_25:
[----:B------:R-:W-:Y:S01]  /*1ca0*/  ULEA UR4, UR8, UR42, 0x3 ;  /* 0x0000002a08047291 */ /* 0x000fe2000f8e183f */
[----:B------:R-:W-:-:S08]  /*1cb0*/  SHF.L.U32 R4, R6, 0x1f, RZ ;  /* 0x0000001f06047819 */ /* 0x000fd000000006ff */
[----:B------:R0:W1:Y:S01]  /*1cc0*/  SYNCS.PHASECHK.TRANS64.TRYWAIT P1, [UR4], R4 ;  /* 0x00000004ff0075a7 */ /* 0x0000620008020144 */
[----:B------:R-:W-:Y:S05]  /*1cd0*/  @!P0 BRA `(.L_x_26) ;  /* 0x0000000000048947 */ /* 0x000fea0003800000 */
[----:B------:R-:W-:Y:S01]  /*1ce0*/  BPT.TRAP 0x1 ;  /* 0x000000040000795c */ /* 0x000fe20000300000 */
.L_x_26:
[----:B-1----:R-:W-:Y:S05]  /*1cf0*/  @P1 BRA `(.L_x_27) ;  /* 0x0000000000081947 */ /* 0x002fea0003800000 */
[----:B------:R-:W1:Y:S02]  /*1d00*/  SYNCS.PHASECHK.TRANS64.TRYWAIT P1, [UR4], R4 ;  /* 0x00000004ff0075a7 */ /* 0x000e640008020144 */
[----:B-1----:R-:W-:Y:S05]  /*1d10*/  @!P1 BRA `(.L_x_28) ;  /* 0x0000004000609947 */ /* 0x002fea0003800000 */
.L_x_27:
[----:B------:R-:W-:Y:S01]  /*1d20*/  ULEA UR9, UR8, UR47, 0x9 ;  /* 0x0000002f08097291 */ /* 0x000fe2000f8e483f */
[----:B------:R-:W-:Y:S01]  /*1d30*/  WARPGROUP.ARRIVE ;  /* 0x00000000000079c5 */ /* 0x000fe20000000000 */
[----:B------:R-:W-:Y:S01]  /*1d40*/  ULEA UR10, UR8, UR48, 0x9 ;  /* 0x00000030080a7291 */ /* 0x000fe2000f8e483f */
[----:B------:R-:W-:Y:S01]  /*1d50*/  UMOV UR5, 0x40000040 ;  /* 0x4000004000057882 */ /* 0x000fe20000000000 */
[----:B------:R-:W-:-:S03]  /*1d60*/  UMOV UR7, 0x40000040 ;  /* 0x4000004000077882 */ /* 0x000fc60000000000 */
[----:B------:R-:W-:Y:S02]  /*1d70*/  UMOV UR4, UR9 ;  /* 0x0000000900047c82 */ /* 0x000fe40008000000 */
[----:B------:R-:W-:Y:S02]  /*1d80*/  UMOV UR6, UR10 ;  /* 0x0000000a00067c82 */ /* 0x000fe40008000000 */
[----:B------:R-:W-:Y:S01]  /*1d90*/  HGMMA.64x64x16.F32 R24, gdesc[UR4], R24, gsb0 ;  /* 0x00e00000041879f0 */ /* 0x000fe20008000818 */
        /* <DEDUP_REMOVED lines=23> */
[----:B------:R-:W-:Y:S01]  /*1f10*/  BPT.TRAP 0x1 ;  /* 0x000000040000795c */ /* 0x000fe20000300000 */
.L_x_29:
[----:B------:R-:W-:Y:S01]  /*1f20*/  ISETP.NE.AND P1, PT, R65, RZ, PT ;  /* 0x000000ff4100720c */ /* 0x000fe20003f25270 */
[----:B------:R-:W-:-:S12]  /*1f30*/  UISETP.GT.U32.AND UP0, UPT, UR36, 0x1, UPT ;  /* 0x000000012400788c */ /* 0x000fd8000bf04070 */
[----:B01----:R-:W-:-:S05]  /*1f40*/  @P1 LEA R4, R3, UR42, 0x3 ;  /* 0x0000002a03041c11 */ /* 0x003fca000f8e18ff */
[----:B------:R-:W-:-:S05]  /*1f50*/  @P1 VIADD R5, R4, 0x20 ;  /* 0x0000002004051836 */ /* 0x000fca0000000000 */
[----:B------:R-:W-:-:S04]  /*1f60*/  @P1 PRMT R5, R22, 0x654, R5 ;  /* 0x0000065416051816 */ /* 0x000fc80000000005 */
[----:B------:R0:W-:Y:S01]  /*1f70*/  @P1 SYNCS.ARRIVE.TRANS64.RED.A1T0 RZ, [R5+URZ], RZ ;  /* 0x000000ff05ff19a7 */ /* 0x0001e2000810043f */
[----:B------:R-:W-:-:S13]  /*1f80*/  PLOP3.LUT P1, PT, PT, PT, UP0, 0x80, 0x0 ;  /* 0x000000000000781c */ /* 0x000fda0003f2f008 */
[----:B0-----:R-:W-:Y:S05]  /*1f90*/  @P1 BRA `(.L_x_30) ;  /* 0x0000000000041947 */ /* 0x001fea0003800000 */
[----:B------:R-:W-:Y:S01]  /*1fa0*/  BPT.TRAP 0x1 ;  /* 0x000000040000795c */ /* 0x000fe20000300000 */
.L_x_30:
[----:B------:R-:W-:Y:S01]  /*1fb0*/  UIADD3 UR8, UR8, 0x1, URZ ;  /* 0x0000000108087890 */ /* 0x000fe2000fffe03f */
[C---:B------:R-:W-:Y:S01]  /*1fc0*/  ISETP.GT.AND P2, PT, R0.reuse, 0x1, PT ;  /* 0x000000010000780c */ /* 0x040fe20003f44270 */
[----:B------:R-:W-:Y:S02]  /*1fd0*/  VIADD R3, R3, 0x1 ;  /* 0x0000000103037836 */ /* 0x000fe40000000000 */
[----:B------:R-:W-:Y:S01]  /*1fe0*/  UISETP.NE.AND UP0, UPT, UR8, 0x4, UPT ;  /* 0x000000040800788c */ /* 0x000fe2000bf05270 */
[----:B------:R-:W-:Y:S02]  /*1ff0*/  VIADD R0, R0, 0xffffffff ;  /* 0xffffffff00007836 */ /* 0x000fe40000000000 */
[C---:B------:R-:W-:Y:S01]  /*2000*/  ISETP.NE.AND P1, PT, R3.reuse, 0x4, PT ;  /* 0x000000040300780c */ /* 0x040fe20003f25270 */
[----:B------:R-:W-:Y:S02]  /*2010*/  USEL UR4, URZ, 0x1, UP0 ;  /* 0x000000013f047887 */ /* 0x000fe40008000000 */
[----:B------:R-:W-:Y:S01]  /*2020*/  USEL UR8, UR8, URZ, UP0 ;  /* 0x0000003f08087287 */ /* 0x000fe20008000000 */
[----:B------:R-:W-:-:S03]  /*2030*/  SEL R3, R3, RZ, P1 ;  /* 0x000000ff03037207 */ /* 0x000fc60000800000 */
[----:B------:R-:W-:Y:S01]  /*2040*/  LOP3.LUT R6, R6, UR4, RZ, 0x3c, !PT ;  /* 0x0000000406067c12 */ /* 0x000fe2000f8e3cff */
[----:B------:R-:W-:Y:S07]  /*2050*/  @P2 BRA `(.L_x_31) ;  /* 0xfffffffc00082947 */ /* 0x000fee000383ffff */
.L_x_24:
[----:B------:R-:W0:Y:S01]  /*2060*/  LDC R0, c[0x0][0x28c] ;  /* 0x0000a300ff007b82 */ /* 0x000e220000000800 */
[----:B------:R1:W-:Y:S01]  /*2070*/  SYNCS.ARRIVE.TRANS64.A1T0 RZ, [R61+UR44], RZ ;  /* 0x000000ff3dff79a7 */ /* 0x0003e2000810002c */
[----:B0-----:R-:W-:-:S13]  /*2080*/  ISETP.GE.AND P1, PT, R0, 0x1, PT ;  /* 0x000000010000780c */ /* 0x001fda0003f26270 */
[----:B-1----:R-:W-:Y:S05]  /*2090*/  @!P1 BRA `(.L_x_32) ;  /* 0x0000000000409947 */ /* 0x002fea0003800000 */
[----:B------:R-:W-:Y:S05]  /*20a0*/  @!P0 BRA `(.L_x_33) ;  /* 0x0000000000048947 */ /* 0x000fea0003800000 */
[----:B------:R-:W-:Y:S01]  /*20b0*/  BPT.TRAP 0x1 ;  /* 0x000000040000795c */ /* 0x000fe20000300000 */
.L_x_33:
[----:B------:R-:W-:Y:S01]  /*20c0*/  ISETP.NE.AND P0, PT, R65, RZ, PT ;  /* 0x000000ff4100720c */ /* 0x000fe20003f05270 */
[----:B------:R-:W-:-:S12]  /*20d0*/  IMAD.U32 R3, RZ, RZ, UR42 ;  /* 0x0000002aff037e24 */ /* 0x000fd8000f8e00ff */
[----:B------:R-:W-:-:S05]  /*20e0*/  VOTEU.ANY UP0, P0 ;  /* 0x00000000003f7886 */ /* 0x000fca0000000100 */
[----:B------:R-:W-:Y:S02]  /*20f0*/  @UP0 UIADD3 UR4, UR45, UR43, URZ ;  /* 0x0000002b2d040290 */ /* 0x000fe4000fffe03f */
[----:B------:R-:W-:-:S04]  /*2100*/  UISETP.GT.U32.AND UP0, UPT, UR36, 0x1, UPT ;  /* 0x000000012400788c */ /* 0x000fc8000bf04070 */
[----:B------:R-:W-:-:S04]  /*2110*/  IMAD.U32 R0, RZ, RZ, UR4 ;  /* 0x00000004ff007e24 */ /* 0x000fc8000f8e00ff */
[----:B------:R-:W-:-:S05]  /*2120*/  @P0 IMAD.SHL.U32 R0, R0, 0x8, RZ ;  /* 0x0000000800000824 */ /* 0x000fca00078e00ff */
[----:B------:R-:W-:-:S04]  /*2130*/  @P0 LOP3.LUT R0, R0, 0x18, RZ, 0xc0, !PT ;  /* 0x0000001800000812 */ /* 0x000fc800078ec0ff */
[----:B------:R-:W-:-:S04]  /*2140*/  @P0 IADD3 R3, R3, 0x20, R0 ;  /* 0x0000002003030810 */ /* 0x000fc80007ffe000 */
[----:B------:R-:W-:-:S04]  /*2150*/  @P0 PRMT R3, R22, 0x654, R3 ;  /* 0x0000065416030816 */ /* 0x000fc80000000003 */
[----:B------:R0:W-:Y:S01]  /*2160*/  @P0 SYNCS.ARRIVE.TRANS64.RED.A1T0 RZ, [R3+URZ], RZ ;  /* 0x000000ff03ff09a7 */ /* 0x0001e2000810043f */
[----:B------:R-:W-:-:S13]  /*2170*/  PLOP3.LUT P0, PT, PT, PT, UP0, 0x80, 0x0 ;  /* 0x000000000000781c */ /* 0x000fda0003f0f008 */
[----:B0-----:R-:W-:Y:S05]  /*2180*/  @P0 BRA `(.L_x_32) ;  /* 0x0000000000040947 */ /* 0x001fea0003800000 */
[----:B------:R-:W-:Y:S01]  /*2190*/  BPT.TRAP 0x1 ;  /* 0x000000040000795c */ /* 0x000fe20000300000 */
.L_x_32:
[----:B------:R-:W-:Y:S01]  /*21a0*/  SHF.L.U32 R3, R70, 0x1f, RZ ;  /* 0x0000001f46037819 */ /* 0x000fe200000006ff */
[----:B------:R-:W-:Y:S01]  /*21b0*/  UIADD3 UR43, UR41, UR43, URZ ;  /* 0x0000002b292b7290 */ /* 0x000fe2000fffe03f */
[----:B------:R-:W0:Y:S01]  /*21c0*/  LDC R6, c[0x0][0x288] ;  /* 0x0000a200ff067b82 */ /* 0x000e220000000800 */
[----:B------:R-:W-:Y:S02]  /*21d0*/  IMAD.SHL.U32 R8, R57, 0x2, RZ ;  /* 0x0000000239087824 */ /* 0x000fe400078e00ff */
[----:B------:R-:W-:Y:S02]  /*21e0*/  USHF.R.U32.HI UR4, URZ, 0x2, UR43 ;  /* 0x000000023f047899 */ /* 0x000fe4000801162b */
[----:B------:R-:W-:Y:S01]  /*21f0*/  UISETP.GT.U32.AND UP0, UPT, UR43, 0x3, UPT ;  /* 0x000000032b00788c */ /* 0x000fe2000bf04070 */
[----:B------:R-:W-:Y:S01]  /*2200*/  SHF.R.S32.HI R9, RZ, 0x1f, R8 ;  /* 0x0000001fff097819 */ /* 0x000fe20000011408 */
[----:B------:R-:W-:Y:S01]  /*2210*/  ULOP3.LUT UR4, UR4, 0x1, URZ, 0xc0, !UPT ;  /* 0x0000000104047892 */ /* 0x000fe2000f8ec03f */
[----:B------:R-:W1:Y:S01]  /*2220*/  SYNCS.PHASECHK.TRANS64.TRYWAIT P0, [R60+UR49+0x10], R3 ;  /* 0x000010033c0075a7 */ /* 0x000e620008000171 */
[----:B------:R-:W-:-:S02]  /*2230*/  UISETP.LT.U32.AND UP0, UPT, UR41, 0x4, UP0 ;  /* 0x000000042900788c */ /* 0x000fc40008701070 */
[----:B------:R-:W-:Y:S02]  /*2240*/  UISETP.NE.U32.AND UP1, UPT, UR4, 0x1, UPT ;  /* 0x000000010400788c */ /* 0x000fe4000bf25070 */
[----:B------:R-:W-:Y:S02]  /*2250*/  USEL UR5, URZ, 0x1, !UP0 ;  /* 0x000000013f057887 */ /* 0x000fe4000c000000 */
[----:B------:R-:W-:Y:S02]  /*2260*/  UISETP.GT.U32.AND UP1, UPT, UR41, 0x3, !UP1 ;  /* 0x000000032900788c */ /* 0x000fe4000cf24070 */
[----:B------:R-:W-:Y:S02]  /*2270*/  ULOP3.LUT UR43, UR43, 0x3, URZ, 0xc0, !UPT ;  /* 0x000000032b2b7892 */ /* 0x000fe4000f8ec03f */
[----:B------:R-:W-:-:S04]  /*2280*/  USEL UR4, URZ, 0x1, !UP1 ;  /* 0x000000013f047887 */ /* 0x000fc8000c800000 */
[----:B------:R-:W-:Y:S01]  /*2290*/  ULOP3.LUT UR46, UR4, UR46, UR5, 0x96, !UPT ;  /* 0x0000002e042e7292 */ /* 0x000fe2000f8e9605 */
[----:B01----:R-:W-:Y:S11]  /*22a0*/  @!P0 BRA `(.L_x_34) ;  /* 0x0000003c00148947 */ /* 0x003ff60003800000 */
.L_x_124:
[----:B------:R-:W-:Y:S01]  /*22b0*/  IMAD.SHL.U32 R7, R18, 0x40, RZ ;  /* 0x0000004012077824 */ /* 0x000fe200078e00ff */
[----:B------:R-:W-:Y:S01]  /*22c0*/  ULDC UR6, c[0x0][0x284] ;  /* 0x0000a10000067ab9 */ /* 0x000fe20000000800 */
[----:B------:R-:W-:Y:S01]  /*22d0*/  IMAD.SHL.U32 R14, R2, 0x40, RZ ;  /* 0x00000040020e7824 */ /* 0x000fe200078e00ff */
[----:B------:R-:W-:Y:S01]  /*22e0*/  SHF.R.S32.HI R11, RZ, 0x1f, R19 ;  /* 0x0000001fff0b7819 */ /* 0x000fe20000011413 */
[----:B------:R-:W-:Y:S01]  /*22f0*/  ULDC.64 UR4, c[0x0][0x5d0] ;  /* 0x0001740000047ab9 */ /* 0x000fe20000000a00 */
[----:B------:R-:W-:Y:S01]  /*2300*/  ISETP.GE.AND P0, PT, R7, UR6, PT ;  /* 0x0000000607007c0c */ /* 0x000fe2000bf06270 */
[----:B0-----:R-:W-:Y:S01]  /*2310*/  IMAD.WIDE.U32 R2, R19, UR4, R8 ;  /* 0x0000000413027c25 */ /* 0x001fe2000f8e0008 */
[----:B------:R-:W-:Y:S02]  /*2320*/  SHF.R.S32.HI R15, RZ, 0x1f, R14 ;  /* 0x0000001fff0f7819 */ /* 0x000fe4000001140e */
[C---:B------:R-:W-:Y:S01]  /*2330*/  ISETP.GE.OR P0, PT, R14.reuse, R6, P0 ;  /* 0x000000060e00720c */ /* 0x040fe20000706670 */
[----:B------:R-:W-:Y:S01]  /*2340*/  IMAD R0, R11, UR4, RZ ;  /* 0x000000040b007c24 */ /* 0x000fe2000f8e02ff */
[----:B------:R-:W-:-:S03]  /*2350*/  IADD3 R4, P1, R14, R2, RZ ;  /* 0x000000020e047210 */ /* 0x000fc60007f3e0ff */
[----:B------:R-:W-:-:S05]  /*2360*/  IMAD R5, R19, UR5, R0 ;  /* 0x0000000513057c24 */ /* 0x000fca000f8e0200 */
[----:B------:R-:W-:-:S03]  /*2370*/  IADD3.X R5, R15, R3, R5, P1, !PT ;  /* 0x000000030f057210 */ /* 0x000fc60000ffe405 */
[----:B------:R-:W-:Y:S05]  /*2380*/  @P0 BRA `(.L_x_35) ;  /* 0x0000002000b40947 */ /* 0x000fea0003800000 */
[----:B------:R-:W0:Y:S01]  /*2390*/  LDC.64 R72, c[0x0][0x5c8] ;  /* 0x00017200ff487b82 */ /* 0x000e220000000a00 */
[----:B-----5:R-:W-:Y:S01]  /*23a0*/  FSETP.NEU.AND P0, PT, R56, RZ, PT ;  /* 0x000000ff3800720b */ /* 0x020fe20003f0d000 */
[----:B------:R-:W-:Y:S01]  /*23b0*/  IMAD R3, R57, -0x2, R6 ;  /* 0xfffffffe39037824 */ /* 0x000fe200078e0206 */
[----:B------:R-:W-:Y:S01]  /*23c0*/  BSSY B0, `(.L_x_35) ;  /* 0x0000229000007945 */ /* 0x000fe20003800000 */
[----:B------:R-:W-:-:S04]  /*23d0*/  IMAD.WIDE R66, R18, 0x40, R58 ;  /* 0x0000004012427825 */ /* 0x000fc800078e023a */
[----:B------:R-:W-:Y:S02]  /*23e0*/  IMAD.IADD R2, R3, 0x1, -R14 ;  /* 0x0000000103027824 */ /* 0x000fe400078e0a0e */
[----:B------:R-:W-:-:S03]  /*23f0*/  IMAD.IADD R0, R64, 0x1, -R7 ;  /* 0x0000000140007824 */ /* 0x000fc600078e0a07 */
[----:B------:R-:W-:-:S04]  /*2400*/  ISETP.GT.AND P2, PT, R2, RZ, PT ;  /* 0x000000ff0200720c */ /* 0x000fc80003f44270 */
[----:B------:R-:W-:Y:S01]  /*2410*/  ISETP.GT.AND P1, PT, R0, RZ, P2 ;  /* 0x000000ff0000720c */ /* 0x000fe20001724270 */
[-C--:B0-----:R-:W-:Y:S02]  /*2420*/  IMAD R3, R67, R72.reuse, RZ ;  /* 0x0000004843037224 */ /* 0x081fe400078e02ff */
[----:B------:R-:W-:-:S04]  /*2430*/  IMAD.WIDE.U32 R68, R66, R72, R4 ;  /* 0x0000004842447225 */ /* 0x000fc800078e0004 */
[----:B------:R-:W-:-:S04]  /*2440*/  IMAD R3, R66, R73, R3 ;  /* 0x0000004942037224 */ /* 0x000fc800078e0203 */
[----:B------:R-:W-:Y:S01]  /*2450*/  IMAD.IADD R81, R69, 0x1, R3 ;  /* 0x0000000145517824 */ /* 0x000fe200078e0203 */
[----:B------:R-:W-:Y:S06]  /*2460*/  @!P0 BRA `(.L_x_36) ;  /* 0x0000001400e88947 */ /* 0x000fec0003800000 */
[----:B------:R-:W0:Y:S01]  /*2470*/  LDC.64 R74, c[0x0][0x5b8] ;  /* 0x00016e00ff4a7b82 */ /* 0x000e220000000a00 */
[----:B------:R-:W-:-:S07]  /*2480*/  ULDC.64 UR4, c[0x0][0x5c0] ;  /* 0x0001700000047ab9 */ /* 0x000fce0000000a00 */
[----:B------:R-:W1:Y:S08]  /*2490*/  LDC.64 R76, c[0x0][0x5b0] ;  /* 0x00016c00ff4c7b82 */ /* 0x000e700000000a00 */
[----:B------:R-:W2:Y:S01]  /*24a0*/  LDC.64 R78, c[0x0][0x5a8] ;  /* 0x00016a00ff4e7b82 */ /* 0x000ea20000000a00 */
[-C--:B0-----:R-:W-:Y:S02]  /*24b0*/  IMAD R6, R11, R74.reuse, RZ ;  /* 0x0000004a0b067224 */ /* 0x081fe400078e02ff */
[----:B------:R-:W-:-:S04]  /*24c0*/  IMAD.WIDE.U32 R4, R19, R74, R8 ;  /* 0x0000004a13047225 */ /* 0x000fc800078e0008 */
[----:B------:R-:W-:Y:S01]  /*24d0*/  IMAD R69, R19, R75, R6 ;  /* 0x0000004b13457224 */ /* 0x000fe200078e0206 */
[----:B------:R-:W-:Y:S01]  /*24e0*/  IADD3 R10, P0, R14, R4, RZ ;  /* 0x000000040e0a7210 */ /* 0x000fe20007f1e0ff */
[----:B-1----:R-:W-:-:S03]  /*24f0*/  IMAD R3, R67, R76, RZ ;  /* 0x0000004c43037224 */ /* 0x002fc600078e02ff */
[----:B------:R-:W-:Y:S01]  /*2500*/  IADD3.X R11, R15, R5, R69, P0, !PT ;  /* 0x000000050f0b7210 */ /* 0x000fe200007fe445 */
[C---:B------:R-:W-:Y:S02]  /*2510*/  IMAD R71, R66.reuse, R77, R3 ;  /* 0x0000004d42477224 */ /* 0x040fe400078e0203 */
[----:B------:R-:W-:-:S04]  /*2520*/  IMAD.WIDE.U32 R4, R66, R76, R10 ;  /* 0x0000004c42047225 */ /* 0x000fc800078e000a */
[----:B------:R-:W-:Y:S01]  /*2530*/  IMAD.IADD R3, R5, 0x1, R71 ;  /* 0x0000000105037824 */ /* 0x000fe200078e0247 */
[----:B--2---:R-:W-:-:S04]  /*2540*/  LEA R12, P0, R4, R78, 0x1 ;  /* 0x0000004e040c7211 */ /* 0x004fc800078008ff */
[----:B------:R-:W-:-:S05]  /*2550*/  LEA.HI.X R13, R4, R79, R3, 0x1, P0 ;  /* 0x0000004f040d7211 */ /* 0x000fca00000f0c03 */
[----:B------:R0:W2:Y:S01]  /*2560*/  @P1 LDG.E.LTC128B.U16 R3, desc[UR52][R12.64] ;  /* 0x000000340c031981 */ /* 0x0000a2000c1e1520 */
[----:B------:R-:W-:Y:S01]  /*2570*/  IMAD.WIDE.U32 R4, R66, R76, R14 ;  /* 0x0000004c42047225 */ /* 0x000fe200078e000e */
[----:B------:R-:W-:Y:S02]  /*2580*/  BSSY B1, `(.L_x_37) ;  /* 0x0000014000017945 */ /* 0x000fe40003800000 */
[----:B------:R-:W-:-:S04]  /*2590*/  IADD3 R20, P0, R8, R4, RZ ;  /* 0x0000000408147210 */ /* 0x000fc80007f1e0ff */
[----:B------:R-:W-:Y:S01]  /*25a0*/  IADD3.X R21, R9, R71, R5, P0, !PT ;  /* 0x0000004709157210 */ /* 0x000fe200007fe405 */
[----:B0-----:R-:W-:Y:S01]  /*25b0*/  IMAD.SHL.U32 R12, R76, 0x8, RZ ;  /* 0x000000084c0c7824 */ /* 0x001fe200078e00ff */
[----:B------:R-:W-:Y:S02]  /*25c0*/  LEA R6, P0, R68, UR4, 0x1 ;  /* 0x0000000444067c11 */ /* 0x000fe4000f8008ff */
[----:B------:R-:W-:Y:S01]  /*25d0*/  SHF.L.U64.HI R13, R76, 0x3, R77 ;  /* 0x000000034c0d7819 */ /* 0x000fe2000001024d */
[----:B------:R-:W-:-:S04]  /*25e0*/  IMAD.WIDE.U32 R20, R19, R74, R20 ;  /* 0x0000004a13147225 */ /* 0x000fc800078e0014 */
[----:B------:R-:W-:Y:S01]  /*25f0*/  IMAD.IADD R5, R69, 0x1, R21 ;  /* 0x0000000145057824 */ /* 0x000fe200078e0215 */
[----:B------:R-:W-:-:S04]  /*2600*/  LEA R4, P4, R20, R78, 0x1 ;  /* 0x0000004e14047211 */ /* 0x000fc800078808ff */
[----:B------:R-:W-:Y:S01]  /*2610*/  LEA.HI.X R5, R20, R79, R5, 0x1, P4 ;  /* 0x0000004f14057211 */ /* 0x000fe200020f0c05 */
[----:B--2---:R-:W-:-:S05]  /*2620*/  HADD2.F32 R7, -RZ, R3.H0_H0 ;  /* 0x20000003ff077230 */ /* 0x004fca0000004100 */
[----:B------:R-:W-:-:S04]  /*2630*/  FMUL R7, R7, R56 ;  /* 0x0000003807077220 */ /* 0x000fc80000400000 */
[----:B------:R-:W-:Y:S01]  /*2640*/  FFMA R24, R24, R23, R7 ;  /* 0x0000001718187223 */ /* 0x000fe20000000007 */
[----:B------:R-:W-:Y:S02]  /*2650*/  LEA.HI.X R7, R68, UR5, R81, 0x1, P0 ;  /* 0x0000000544077c11 */ /* 0x000fe400080f0c51 */
[----:B------:R-:W-:Y:S02]  /*2660*/  ISETP.GT.AND P0, PT, R2, 0x1, PT ;  /* 0x000000010200780c */ /* 0x000fe40003f04270 */
[----:B------:R-:W-:Y:S02]  /*2670*/  F2FP.F16.F32.PACK_AB R24, RZ, R24 ;  /* 0x00000018ff18723e */ /* 0x000fe400000000ff */
[----:B------:R-:W-:-:S03]  /*2680*/  ISETP.GT.AND P3, PT, R0, RZ, P0 ;  /* 0x000000ff0000720c */ /* 0x000fc60000764270 */
[----:B------:R0:W-:Y:S10]  /*2690*/  @P1 STG.E.U16 desc[UR52][R6.64], R24 ;  /* 0x0000001806001986 */ /* 0x0001f4000c101534 */
[----:B------:R-:W-:Y:S05]  /*26a0*/  @!P3 BRA `(.L_x_38) ;  /* 0x000000000004b947 */ /* 0x000fea0003800000 */
[----:B------:R1:W5:Y:S02]  /*26b0*/  LDG.E.LTC128B.U16 R3, desc[UR52][R4.64+0x2] ;  /* 0x0000023404037981 */ /* 0x000364000c1e1520 */
.L_x_38:
[----:B------:R-:W-:Y:S05]  /*26c0*/  BSYNC B1 ;  /* 0x0000000000017941 */ /* 0x000fea0003800000 */
.L_x_37:
[----:B-----5:R-:W-:Y:S01]  /*26d0*/  HADD2.F32 R21, -RZ, R3.H0_H0 ;  /* 0x20000003ff157230 */ /* 0x020fe20000004100 */
[----:B------:R-:W-:Y:S01]  /*26e0*/  ISETP.GT.AND P2, PT, R0, 0x8, P2 ;  /* 0x000000080000780c */ /* 0x000fe20001744270 */
[----:B------:R-:W-:Y:S01]  /*26f0*/  IMAD.WIDE.U32 R66, R66, R76, R12 ;  /* 0x0000004c42427225 */ /* 0x000fe200078e000c */
[----:B------:R-:W-:-:S03]  /*2700*/  PRMT R18, R3, 0x7610, R18 ;  /* 0x0000761003127816 */ /* 0x000fc60000000012 */
[----:B------:R-:W-:Y:S01]  /*2710*/  FMUL R12, R21, R56 ;  /* 0x00000038150c7220 */ /* 0x000fe20000400000 */
[----:B------:R-:W-:Y:S01]  /*2720*/  IMAD.IADD R71, R71, 0x1, R67 ;  /* 0x0000000147477824 */ /* 0x000fe200078e0243 */
[----:B------:R-:W-:Y:S02]  /*2730*/  IADD3 R10, P1, R10, R66, RZ ;  /* 0x000000420a0a7210 */ /* 0x000fe40007f3e0ff */
[----:B------:R-:W-:-:S03]  /*2740*/  FFMA R25, R25, R23, R12 ;  /* 0x0000001719197223 */ /* 0x000fc6000000000c */
[----:B------:R-:W-:Y:S01]  /*2750*/  IMAD.X R11, R71, 0x1, R11, P1 ;  /* 0x00000001470b7824 */ /* 0x000fe200008e060b */
[C---:B------:R-:W-:Y:S02]  /*2760*/  LEA R12, P1, R10.reuse, R78, 0x1 ;  /* 0x0000004e0a0c7211 */ /* 0x040fe400078208ff */
[----:B------:R-:W-:Y:S02]  /*2770*/  F2FP.F16.F32.PACK_AB R25, RZ, R25 ;  /* 0x00000019ff19723e */ /* 0x000fe400000000ff */
[----:B------:R-:W-:-:S03]  /*2780*/  LEA.HI.X R13, R10, R79, R11, 0x1, P1 ;  /* 0x0000004f0a0d7211 */ /* 0x000fc600008f0c0b */
[----:B------:R2:W-:Y:S04]  /*2790*/  @P3 STG.E.U16 desc[UR52][R6.64+0x2], R25 ;  /* 0x0000021906003986 */ /* 0x0005e8000c101534 */
[----:B------:R-:W3:Y:S01]  /*27a0*/  @P2 LDG.E.LTC128B.U16 R18, desc[UR52][R12.64] ;  /* 0x000000340c122981 */ /* 0x000ee2000c1e1520 */
[----:B------:R-:W-:Y:S01]  /*27b0*/  IADD3 R14, P1, P3, R8, R66, R14 ;  /* 0x00000042080e7210 */ /* 0x000fe20007b3e00e */
[----:B------:R-:W-:Y:S01]  /*27c0*/  BSSY B1, `(.L_x_39) ;  /* 0x0000011000017945 */ /* 0x000fe20003800000 */
[C---:B------:R-:W-:Y:S02]  /*27d0*/  SHF.L.U64.HI R11, R72.reuse, 0x4, R73 ;  /* 0x00000004480b7819 */ /* 0x040fe40000010249 */
[----:B------:R-:W-:Y:S02]  /*27e0*/  IADD3.X R15, R9, R71, R15, P1, P3 ;  /* 0x00000047090f7210 */ /* 0x000fe40000fe640f */
[----:B------:R-:W-:-:S02]  /*27f0*/  LEA R10, P1, R72, R6, 0x4 ;  /* 0x00000006480a7211 */ /* 0x000fc400078220ff */
[----:B------:R-:W-:Y:S01]  /*2800*/  ISETP.GT.AND P0, PT, R0, 0x8, P0 ;  /* 0x000000080000780c */ /* 0x000fe20000704270 */
[----:B------:R-:W-:-:S04]  /*2810*/  IMAD.WIDE.U32 R14, R19, R74, R14 ;  /* 0x0000004a130e7225 */ /* 0x000fc800078e000e */
[----:B------:R-:W-:Y:S01]  /*2820*/  IMAD.X R11, R11, 0x1, R7, P1 ;  /* 0x000000010b0b7824 */ /* 0x000fe200008e0607 */
[----:B------:R-:W-:Y:S01]  /*2830*/  LEA R8, P3, R14, R78, 0x1 ;  /* 0x0000004e0e087211 */ /* 0x000fe200078608ff */
[----:B------:R-:W-:-:S05]  /*2840*/  IMAD.IADD R9, R69, 0x1, R15 ;  /* 0x0000000145097824 */ /* 0x000fca00078e020f */
[----:B------:R-:W-:Y:S01]  /*2850*/  LEA.HI.X R9, R14, R79, R9, 0x1, P3 ;  /* 0x0000004f0e097211 */ /* 0x000fe200018f0c09 */
[----:B---3--:R-:W-:-:S05]  /*2860*/  HADD2.F32 R3, -RZ, R18.H0_H0 ;  /* 0x20000012ff037230 */ /* 0x008fca0000004100 */
[----:B------:R-:W-:-:S04]  /*2870*/  FMUL R3, R3, R56 ;  /* 0x0000003803037220 */ /* 0x000fc80000400000 */
[----:B------:R-:W-:-:S05]  /*2880*/  FFMA R3, R26, R23, R3 ;  /* 0x000000171a037223 */ /* 0x000fca0000000003 */
[----:B------:R-:W-:-:S05]  /*2890*/  F2FP.F16.F32.PACK_AB R3, RZ, R3 ;  /* 0x00000003ff03723e */ /* 0x000fca00000000ff */
[----:B------:R2:W-:Y:S01]  /*28a0*/  @P2 STG.E.U16 desc[UR52][R10.64], R3 ;  /* 0x000000030a002986 */ /* 0x0005e2000c101534 */
[----:B------:R-:W-:Y:S05]  /*28b0*/  @!P0 BRA `(.L_x_40) ;  /* 0x0000000000048947 */ /* 0x000fea0003800000 */
[----:B------:R3:W5:Y:S02]  /*28c0*/  LDG.E.LTC128B.U16 R18, desc[UR52][R8.64+0x2] ;  /* 0x0000023408127981 */ /* 0x000764000c1e1520 */
.L_x_40:
[----:B------:R-:W-:Y:S05]  /*28d0*/  BSYNC B1 ;  /* 0x0000000000017941 */ /* 0x000fea0003800000 */
.L_x_39:
[----:B--2--5:R-:W-:Y:S01]  /*28e0*/  HADD2.F32 R3, -RZ, R18.H0_H0 ;  /* 0x20000012ff037230 */ /* 0x024fe20000004100 */
[----:B------:R-:W-:Y:S01]  /*28f0*/  ISETP.GT.AND P1, PT, R2, 0x8, PT ;  /* 0x000000080200780c */ /* 0x000fe20003f24270 */
[----:B------:R-:W-:Y:S03]  /*2900*/  BSSY B1, `(.L_x_41) ;  /* 0x0000008000017945 */ /* 0x000fe60003800000 */
[----:B------:R-:W-:Y:S01]  /*2910*/  FMUL R12, R3, R56 ;  /* 0x00000038030c7220 */ /* 0x000fe20000400000 */
[----:B------:R-:W-:-:S03]  /*2920*/  ISETP.GT.AND P2, PT, R0, RZ, P1 ;  /* 0x000000ff0000720c */ /* 0x000fc60000f44270 */
[----:B------:R-:W-:-:S05]  /*2930*/  FFMA R12, R27, R23, R12 ;  /* 0x000000171b0c7223 */ /* 0x000fca000000000c */
[----:B------:R-:W-:-:S05]  /*2940*/  F2FP.F16.F32.PACK_AB R12, RZ, R12 ;  /* 0x0000000cff0c723e */ /* 0x000fca00000000ff */
[----:B------:R2:W-:Y:S01]  /*2950*/  @P0 STG.E.U16 desc[UR52][R10.64+0x2], R12 ;  /* 0x0000020c0a000986 */ /* 0x0005e2000c101534 */
[----:B------:R-:W-:Y:S05]  /*2960*/  @!P2 BRA `(.L_x_42) ;  /* 0x000000000004a947 */ /* 0x000fea0003800000 */
[----:B------:R4:W5:Y:S02]  /*2970*/  LDG.E.LTC128B.U16 R18, desc[UR52][R4.64+0x10] ;  /* 0x0000103404127981 */ /* 0x000964000c1e1520 */
.L_x_42:
[----:B------:R-:W-:Y:S05]  /*2980*/  BSYNC B1 ;  /* 0x0000000000017941 */ /* 0x000fea0003800000 */
.L_x_41:
[----:B-----5:R-:W-:Y:S01]  /*2990*/  HADD2.F32 R3, -RZ, R18.H0_H0 ;  /* 0x20000012ff037230 */ /* 0x020fe20000004100 */
        /* <DEDUP_REMOVED lines=9> */
.L_x_44:
[----:B------:R-:W-:Y:S05]  /*2a30*/  BSYNC B1 ;  /* 0x0000000000017941 */ /* 0x000fea0003800000 */
.L_x_43:
[----:B0----5:R-:W-:Y:S01]  /*2a40*/  HADD2.F32 R3, -RZ, R18.H0_H0 ;  /* 0x20000012ff037230 */ /* 0x021fe20000004100 */
[----:B------:R-:W-:Y:S01]  /*2a50*/  ISETP.GT.AND P1, PT, R0, 0x8, P1 ;  /* 0x000000080000780c */ /* 0x000fe20000f24270 */
[----:B------:R-:W-:Y:S03]  /*2a60*/  BSSY B1, `(.L_x_45) ;  /* 0x0000007000017945 */ /* 0x000fe60003800000 */
[----:B--2---:R-:W-:-:S04]  /*2a70*/  FMUL R12, R3, R56 ;  /* 0x00000038030c7220 */ /* 0x004fc80000400000 */
[----:B------:R-:W-:-:S05]  /*2a80*/  FFMA R12, R29, R23, R12 ;  /* 0x000000171d0c7223 */ /* 0x000fca000000000c */
[----:B------:R-:W-:-:S05]  /*2a90*/  F2FP.F16.F32.PACK_AB R12, RZ, R12 ;  /* 0x0000000cff0c723e */ /* 0x000fca00000000ff */
[----:B------:R0:W-:Y:S01]  /*2aa0*/  @P3 STG.E.U16 desc[UR52][R6.64+0x12], R12 ;  /* 0x0000120c06003986 */ /* 0x0001e2000c101534 */
[----:B------:R-:W-:Y:S05]  /*2ab0*/  @!P1 BRA `(.L_x_46) ;  /* 0x0000000000049947 */ /* 0x000fea0003800000 */
[----:B------:R2:W5:Y:S02]  /*2ac0*/  LDG.E.LTC128B.U16 R18, desc[UR52][R8.64+0x10] ;  /* 0x0000103408127981 */ /* 0x000564000c1e1520 */
.L_x_46:
[----:B------:R-:W-:Y:S05]  /*2ad0*/  BSYNC B1 ;  /* 0x0000000000017941 */ /* 0x000fea0003800000 */
.L_x_45:
[----:B-----5:R-:W-:Y:S01]  /*2ae0*/  HADD2.F32 R3, -RZ, R18.H0_H0 ;  /* 0x20000012ff037230 */ /* 0x020fe20000004100 */
[----:B------:R-:W-:Y:S01]  /*2af0*/  ISETP.GT.AND P0, PT, R0, 0x8, P0 ;  /* 0x000000080000780c */ /* 0x000fe20000704270 */
[----:B------:R-:W-:Y:S03]  /*2b00*/  BSSY B1, `(.L_x_47) ;  /* 0x0000007000017945 */ /* 0x000fe60003800000 */
[----:B------:R-:W-:-:S04]  /*2b10*/  FMUL R3, R3, R56 ;  /* 0x0000003803037220 */ /* 0x000fc80000400000 */
[----:B------:R-:W-:-:S05]  /*2b20*/  FFMA R3, R30, R23, R3 ;  /* 0x000000171e037223 */ /* 0x000fca0000000003 */
[----:B------:R-:W-:-:S05]  /*2b30*/  F2FP.F16.F32.PACK_AB R3, RZ, R3 ;  /* 0x00000003ff03723e */ /* 0x000fca00000000ff */
[----:B------:R0:W-:Y:S01]  /*2b40*/  @P1 STG.E.U16 desc[UR52][R10.64+0x10], R3 ;  /* 0x000010030a001986 */ /* 0x0001e2000c101534 */
[----:B------:R-:W-:Y:S05]  /*2b50*/  @!P0 BRA `(.L_x_48) ;  /* 0x0000000000048947 */ /* 0x000fea0003800000 */
[----:B------:R0:W5:Y:S02]  /*2b60*/  LDG.E.LTC128B.U16 R18, desc[UR52][R8.64+0x12] ;  /* 0x0000123408127981 */ /* 0x000164000c1e1520 */
.L_x_48:
[----:B------:R-:W-:Y:S05]  /*2b70*/  BSYNC B1 ;  /* 0x0000000000017941 */ /* 0x000fea0003800000 */
.L_x_47:
[----:B0----5:R-:W-:Y:S01]  /*2b80*/  HADD2.F32 R3, -RZ, R18.H0_H0 ;  /* 0x20000012ff037230 */ /* 0x021fe20000004100 */
        /* <DEDUP_REMOVED lines=9> */
.L_x_50:
[----:B------:R-:W-:Y:S05]  /*2c20*/  BSYNC B1 ;  /* 0x0000000000017941 */ /* 0x000fea0003800000 */
.L_x_49:
        /* <DEDUP_REMOVED lines=10> */
.L_x_52:
[----:B------:R-:W-:Y:S05]  /*2cd0*/  BSYNC B1 ;  /* 0x0000000000017941 */ /* 0x000fea0003800000 */
.L_x_51:
[----:B0----5:R-:W-:Y:S01]  /*2ce0*/  HADD2.F32 R3, -RZ, R18.H0_H0 ;  /* 0x20000012ff037230 */ /* 0x021fe20000004100 */
        /* <DEDUP_REMOVED lines=8> */
.L_x_54:
[----:B------:R-:W-:Y:S05]  /*2d70*/  BSYNC B1 ;  /* 0x0000000000017941 */ /* 0x000fea0003800000 */
.L_x_53:
        /* <DEDUP_REMOVED lines=9> */
.L_x_56:
[----:B------:R-:W-:Y:S05]  /*2e10*/  BSYNC B1 ;  /* 0x0000000000017941 */ /* 0x000fea0003800000 */
.L_x_55:
        /* <DEDUP_REMOVED lines=10> */
.L_x_58:
[----:B------:R-:W-:Y:S05]  /*2ec0*/  BSYNC B1 ;  /* 0x0000000000017941 */ /* 0x000fea0003800000 */
.L_x_57:
        /* <DEDUP_REMOVED lines=10> */
.L_x_60:
[----:B------:R-:W-:Y:S05]  /*2f70*/  BSYNC B1 ;  /* 0x0000000000017941 */ /* 0x000fea0003800000 */
.L_x_59:
        /* <DEDUP_REMOVED lines=9> */
.L_x_62:
[----:B------:R-:W-:Y:S05]  /*3010*/  BSYNC B1 ;  /* 0x0000000000017941 */ /* 0x000fea0003800000 */
.L_x_61:
        /* <DEDUP_REMOVED lines=9> */
.L_x_64:
[----:B------:R-:W-:Y:S05]  /*30b0*/  BSYNC B1 ;  /* 0x0000000000017941 */ /* 0x000fea0003800000 */
.L_x_63:
        /* <DEDUP_REMOVED lines=10> */
.L_x_66:
[----:B------:R-:W-:Y:S05]  /*3160*/  BSYNC B1 ;  /* 0x0000000000017941 */ /* 0x000fea0003800000 */
.L_x_65:
        /* <DEDUP_REMOVED lines=10> */
.L_x_68:
[----:B------:R-:W-:Y:S05]  /*3210*/  BSYNC B1 ;  /* 0x0000000000017941 */ /* 0x000fea0003800000 */
.L_x_67:
        /* <DEDUP_REMOVED lines=9> */
.L_x_70:
[----:B------:R-:W-:Y:S05]  /*32b0*/  BSYNC B1 ;  /* 0x0000000000017941 */ /* 0x000fea0003800000 */
.L_x_69:
        /* <DEDUP_REMOVED lines=9> */
.L_x_72:
[----:B------:R-:W-:Y:S05]  /*3350*/  BSYNC B1 ;  /* 0x0000000000017941 */ /* 0x000fea0003800000 */
.L_x_71:
        /* <DEDUP_REMOVED lines=10> */
.L_x_74:
[----:B------:R-:W-:Y:S05]  /*3400*/  BSYNC B1 ;  /* 0x0000000000017941 */ /* 0x000fea0003800000 */
.L_x_73:
        /* <DEDUP_REMOVED lines=10> */
.L_x_76:
[----:B------:R-:W-:Y:S05]  /*34b0*/  BSYNC B1 ;  /* 0x0000000000017941 */ /* 0x000fea0003800000 */
.L_x_75:
        /* <DEDUP_REMOVED lines=9> */
.L_x_78:
[----:B------:R-:W-:Y:S05]  /*3550*/  BSYNC B1 ;  /* 0x0000000000017941 */ /* 0x000fea0003800000 */
.L_x_77:
        /* <DEDUP_REMOVED lines=9> */
.L_x_80:
[----:B------:R-:W-:Y:S05]  /*35f0*/  BSYNC B1 ;  /* 0x0000000000017941 */ /* 0x000fea0003800000 */
.L_x_79:
        /* <DEDUP_REMOVED lines=10> */
.L_x_82:
[----:B------:R-:W-:Y:S05]  /*36a0*/  BSYNC B1 ;  /* 0x0000000000017941 */ /* 0x000fea0003800000 */
.L_x_81:
        /* <DEDUP_REMOVED lines=10> */
.L_x_84:
[----:B------:R-:W-:Y:S05]  /*3750*/  BSYNC B1 ;  /* 0x0000000000017941 */ /* 0x000fea0003800000 */
.L_x_83:
        /* <DEDUP_REMOVED lines=9> */
.L_x_86:
[----:B------:R-:W-:Y:S05]  /*37f0*/  BSYNC B1 ;  /* 0x0000000000017941 */ /* 0x000fea0003800000 */
.L_x_85:
        /* <DEDUP_REMOVED lines=9> */
.L_x_88:
[----:B------:R-:W-:Y:S05]  /*3890*/  BSYNC B1 ;  /* 0x0000000000017941 */ /* 0x000fea0003800000 */
.L_x_87:
        /* <DEDUP_REMOVED lines=10> */
.L_x_90:
[----:B------:R-:W-:Y:S05]  /*3940*/  BSYNC B1 ;  /* 0x0000000000017941 */ /* 0x000fea0003800000 */
.L_x_89:
[----:B-----5:R-:W-:Y:S01]  /*3950*/  HADD2.F32 R3, -RZ, R18.H0_H0 ;  /* 0x20000012ff037230 */ /* 0x020fe20000004100 */
[----:B------:R-:W-:Y:S01]  /*3960*/  ISETP.GT.AND P0, PT, R2, 0x39, PT ;  /* 0x000000390200780c */ /* 0x000fe20003f04270 */
[----:B------:R-:W-:Y:S01]  /*3970*/  @P2 IMAD.MOV.U32 R2, RZ, RZ, R6 ;  /* 0x000000ffff022224 */ /* 0x000fe200078e0006 */
[----:B------:R-:W-:Y:S02]  /*3980*/  BSSY B1, `(.L_x_91) ;  /* 0x000000a000017945 */ /* 0x000fe40003800000 */
[----:B------:R-:W-:Y:S01]  /*3990*/  FMUL R3, R3, R56 ;  /* 0x0000003803037220 */ /* 0x000fe20000400000 */
[----:B------:R-:W-:-:S03]  /*39a0*/  ISETP.GT.AND P3, PT, R0, RZ, P0 ;  /* 0x000000ff0000720c */ /* 0x000fc60000764270 */
[----:B------:R-:W-:-:S05]  /*39b0*/  FFMA R3, R52, R23, R3 ;  /* 0x0000001734037223 */ /* 0x000fca0000000003 */
[----:B------:R-:W-:-:S04]  /*39c0*/  F2FP.F16.F32.PACK_AB R3, RZ, R3 ;  /* 0x00000003ff03723e */ /* 0x000fc800000000ff */
[----:B0-----:R-:W-:Y:S01]  /*39d0*/  PRMT R12, R3, 0x7610, R12 ;  /* 0x00007610030c7816 */ /* 0x001fe2000000000c */
[----:B------:R-:W-:-:S05]  /*39e0*/  @P2 IMAD.MOV.U32 R3, RZ, RZ, R7 ;  /* 0x000000ffff032224 */ /* 0x000fca00078e0007 */
[----:B------:R0:W-:Y:S01]  /*39f0*/  @P2 STG.E.U16 desc[UR52][R2.64+0x70], R12 ;  /* 0x0000700c02002986 */ /* 0x0001e2000c101534 */
[----:B------:R-:W-:Y:S05]  /*3a00*/  @!P3 BRA `(.L_x_92) ;  /* 0x000000000004b947 */ /* 0x000fea0003800000 */
[----:B------:R0:W5:Y:S02]  /*3a10*/  LDG.E.LTC128B.U16 R18, desc[UR52][R4.64+0x72] ;  /* 0x0000723404127981 */ /* 0x000164000c1e1520 */
.L_x_92:
[----:B------:R-:W-:Y:S05]  /*3a20*/  BSYNC B1 ;  /* 0x0000000000017941 */ /* 0x000fea0003800000 */
.L_x_91:
        /* <DEDUP_REMOVED lines=9> */
.L_x_94:
[----:B------:R-:W-:Y:S05]  /*3ac0*/  BSYNC B1 ;  /* 0x0000000000017941 */ /* 0x000fea0003800000 */
.L_x_93:
[----:B-----5:R-:W-:Y:S01]  /*3ad0*/  HADD2.F32 R3, -RZ, R18.H0_H0 ;  /* 0x20000012ff037230 */ /* 0x020fe20000004100 */
[----:B------:R-:W-:Y:S01]  /*3ae0*/  ISETP.GT.AND P0, PT, R0, 0x8, P0 ;  /* 0x000000080000780c */ /* 0x000fe20000704270 */
[----:B0-----:R-:W-:Y:S01]  /*3af0*/  @P1 IMAD.MOV.U32 R2, RZ, RZ, R10 ;  /* 0x000000ffff021224 */ /* 0x001fe200078e000a */
[----:B------:R-:W-:Y:S02]  /*3b00*/  BSSY B1, `(.L_x_95) ;  /* 0x0000009000017945 */ /* 0x000fe40003800000 */
[----:B------:R-:W-:-:S04]  /*3b10*/  FMUL R3, R3, R56 ;  /* 0x0000003803037220 */ /* 0x000fc80000400000 */
[----:B------:R-:W-:-:S05]  /*3b20*/  FFMA R3, R54, R23, R3 ;  /* 0x0000001736037223 */ /* 0x000fca0000000003 */
[----:B------:R-:W-:-:S04]  /*3b30*/  F2FP.F16.F32.PACK_AB R3, RZ, R3 ;  /* 0x00000003ff03723e */ /* 0x000fc800000000ff */
[----:B-1--4-:R-:W-:Y:S01]  /*3b40*/  PRMT R4, R3, 0x7610, R4 ;  /* 0x0000761003047816 */ /* 0x012fe20000000004 */
[----:B------:R-:W-:-:S05]  /*3b50*/  @P1 IMAD.MOV.U32 R3, RZ, RZ, R11 ;  /* 0x000000ffff031224 */ /* 0x000fca00078e000b */
[----:B------:R0:W-:Y:S01]  /*3b60*/  @P1 STG.E.U16 desc[UR52][R2.64+0x70], R4 ;  /* 0x0000700402001986 */ /* 0x0001e2000c101534 */
[----:B------:R-:W-:Y:S05]  /*3b70*/  @!P0 BRA `(.L_x_96) ;  /* 0x0000000000048947 */ /* 0x000fea0003800000 */
[----:B------:R1:W5:Y:S02]  /*3b80*/  LDG.E.LTC128B.U16 R18, desc[UR52][R8.64+0x72] ;  /* 0x0000723408127981 */ /* 0x000364000c1e1520 */
.L_x_96:
[----:B------:R-:W-:Y:S05]  /*3b90*/  BSYNC B1 ;  /* 0x0000000000017941 */ /* 0x000fea0003800000 */
.L_x_95:
[----:B------:R-:W-:Y:S05]  /*3ba0*/  @!P0 BRA `(.L_x_97) ;  /* 0x0000000800a88947 */ /* 0x000fea0003800000 */
[----:B0----5:R-:W-:-:S05]  /*3bb0*/  HADD2.F32 R3, -RZ, R18.H0_H0 ;  /* 0x20000012ff037230 */ /* 0x021fca0000004100 */
[----:B------:R-:W-:-:S04]  /*3bc0*/  FMUL R0, R3, R56 ;  /* 0x0000003803007220 */ /* 0x000fc80000400000 */
[----:B------:R-:W-:-:S05]  /*3bd0*/  FFMA R0, R55, R23, R0 ;  /* 0x0000001737007223 */ /* 0x000fca0000000000 */
[----:B------:R-:W-:-:S05]  /*3be0*/  F2FP.F16.F32.PACK_AB R0, RZ, R0 ;  /* 0x00000000ff00723e */ /* 0x000fca00000000ff */
[----:B------:R4:W-:Y:S01]  /*3bf0*/  STG.E.U16 desc[UR52][R10.64+0x72], R0 ;  /* 0x000072000a007986 */ /* 0x0009e2000c101534 */
[----:B------:R-:W-:Y:S05]  /*3c00*/  BRA `(.L_x_97) ;  /* 0x0000000800907947 */ /* 0x000fea0003800000 */
.L_x_36:
[----:B------:R-:W-:Y:S01]  /*3c10*/  ISETP.GT.AND P0, PT, R2, 0x1, PT ;  /* 0x000000010200780c */ /* 0x000fe20003f04270 */
[----:B------:R-:W-:Y:S01]  /*3c20*/  ULDC.64 UR4, c[0x0][0x5c0] ;  /* 0x0001700000047ab9 */ /* 0x000fe20000000a00 */
[-C--:B------:R-:W-:Y:S01]  /*3c30*/  FMUL R24, R24, R23.reuse ;  /* 0x0000001718187220 */ /* 0x080fe20000400000 */
[-C--:B------:R-:W-:Y:S01]  /*3c40*/  FMUL R25, R25, R23.reuse ;  /* 0x0000001719197220 */ /* 0x080fe20000400000 */
[----:B------:R-:W-:Y:S01]  /*3c50*/  ISETP.GT.AND P3, PT, R0, RZ, P0 ;  /* 0x000000ff0000720c */ /* 0x000fe20000764270 */
[-C--:B------:R-:W-:Y:S01]  /*3c60*/  FMUL R26, R26, R23.reuse ;  /* 0x000000171a1a7220 */ /* 0x080fe20000400000 */
[----:B------:R-:W-:Y:S01]  /*3c70*/  LEA R4, P4, R68, UR4, 0x1 ;  /* 0x0000000444047c11 */ /* 0x000fe2000f8808ff */
[-C--:B------:R-:W-:Y:S01]  /*3c80*/  FMUL R27, R27, R23.reuse ;  /* 0x000000171b1b7220 */ /* 0x080fe20000400000 */
[----:B------:R-:W-:Y:S01]  /*3c90*/  F2FP.F16.F32.PACK_AB R24, RZ, R24 ;  /* 0x00000018ff18723e */ /* 0x000fe200000000ff */
[-C--:B------:R-:W-:Y:S01]  /*3ca0*/  FMUL R28, R28, R23.reuse ;  /* 0x000000171c1c7220 */ /* 0x080fe20000400000 */
[----:B------:R-:W-:Y:S01]  /*3cb0*/  LEA.HI.X R5, R68, UR5, R81, 0x1, P4 ;  /* 0x0000000544057c11 */ /* 0x000fe2000a0f0c51 */
[----:B------:R-:W-:Y:S01]  /*3cc0*/  FMUL R29, R29, R23 ;  /* 0x000000171d1d7220 */ /* 0x000fe20000400000 */
[----:B------:R-:W-:Y:S01]  /*3cd0*/  F2FP.F16.F32.PACK_AB R25, RZ, R25 ;  /* 0x00000019ff19723e */ /* 0x000fe200000000ff */
[-C--:B------:R-:W-:Y:S01]  /*3ce0*/  FMUL R30, R30, R23.reuse ;  /* 0x000000171e1e7220 */ /* 0x080fe20000400000 */
[----:B------:R-:W-:Y:S01]  /*3cf0*/  SHF.L.U64.HI R73, R72, 0x4, R73 ;  /* 0x0000000448497819 */ /* 0x000fe20000010249 */
[----:B------:R-:W-:Y:S01]  /*3d00*/  @P1 STG.E.U16 desc[UR52][R4.64], R24 ;  /* 0x0000001804001986 */ /* 0x000fe2000c101534 */
[----:B------:R-:W-:Y:S01]  /*3d10*/  ISETP.GT.AND P1, PT, R2, 0x8, PT ;  /* 0x000000080200780c */ /* 0x000fe20003f24270 */
[-C--:B------:R-:W-:Y:S01]  /*3d20*/  FMUL R31, R31, R23.reuse ;  /* 0x000000171f1f7220 */ /* 0x080fe20000400000 */
[----:B------:R-:W-:Y:S01]  /*3d30*/  ISETP.GT.AND P4, PT, R0, 0x8, P0 ;  /* 0x000000080000780c */ /* 0x000fe20000784270 */
[----:B------:R-:W-:Y:S01]  /*3d40*/  @P3 STG.E.U16 desc[UR52][R4.64+0x2], R25 ;  /* 0x0000021904003986 */ /* 0x000fe2000c101534 */
[----:B------:R-:W-:Y:S01]  /*3d50*/  LEA R6, P3, R72, R4, 0x4 ;  /* 0x0000000448067211 */ /* 0x000fe200078620ff */
[-C--:B------:R-:W-:Y:S01]  /*3d60*/  FMUL R32, R32, R23.reuse ;  /* 0x0000001720207220 */ /* 0x080fe20000400000 */
[----:B------:R-:W-:Y:S01]  /*3d70*/  ISETP.GT.AND P2, PT, R0, 0x8, P2 ;  /* 0x000000080000780c */ /* 0x000fe20001744270 */
[-C--:B------:R-:W-:Y:S01]  /*3d80*/  FMUL R33, R33, R23.reuse ;  /* 0x0000001721217220 */ /* 0x080fe20000400000 */
[----:B------:R-:W-:Y:S01]  /*3d90*/  ISETP.GT.AND P0, PT, R2, 0x9, PT ;  /* 0x000000090200780c */ /* 0x000fe20003f04270 */
[----:B------:R-:W-:Y:S01]  /*3da0*/  IMAD.X R7, R73, 0x1, R5, P3 ;  /* 0x0000000149077824 */ /* 0x000fe200018e0605 */
[----:B------:R-:W-:Y:S01]  /*3db0*/  ISETP.GT.AND P5, PT, R0, RZ, P1 ;  /* 0x000000ff0000720c */ /* 0x000fe20000fa4270 */
[-C--:B------:R-:W-:Y:S01]  /*3dc0*/  FMUL R34, R34, R23.reuse ;  /* 0x0000001722227220 */ /* 0x080fe20000400000 */
[----:B------:R-:W-:Y:S01]  /*3dd0*/  ISETP.GT.AND P3, PT, R0, RZ, P0 ;  /* 0x000000ff0000720c */ /* 0x000fe20000764270 */
[-C--:B------:R-:W-:Y:S01]  /*3de0*/  FMUL R35, R35, R23.reuse ;  /* 0x0000001723237220 */ /* 0x080fe20000400000 */
[----:B------:R-:W-:Y:S01]  /*3df0*/  F2FP.F16.F32.PACK_AB R26, RZ, R26 ;  /* 0x0000001aff1a723e */ /* 0x000fe200000000ff */
[----:B------:R-:W-:Y:S01]  /*3e00*/  FMUL R36, R36, R23 ;  /* 0x0000001724247220 */ /* 0x000fe20000400000 */
[----:B------:R-:W-:Y:S01]  /*3e10*/  F2FP.F16.F32.PACK_AB R27, RZ, R27 ;  /* 0x0000001bff1b723e */ /* 0x000fe200000000ff */
[----:B------:R-:W-:Y:S01]  /*3e20*/  FMUL R37, R37, R23 ;  /* 0x0000001725257220 */ /* 0x000fe20000400000 */
[----:B------:R-:W-:Y:S01]  /*3e30*/  F2FP.F16.F32.PACK_AB R28, RZ, R28 ;  /* 0x0000001cff1c723e */ /* 0x000fe200000000ff */
[----:B------:R-:W-:Y:S01]  /*3e40*/  @P2 STG.E.U16 desc[UR52][R6.64], R26 ;  /* 0x0000001a06002986 */ /* 0x000fe2000c101534 */
[----:B------:R-:W-:Y:S01]  /*3e50*/  F2FP.F16.F32.PACK_AB R29, RZ, R29 ;  /* 0x0000001dff1d723e */ /* 0x000fe200000000ff */
[-C--:B------:R-:W-:Y:S01]  /*3e60*/  FMUL R38, R38, R23.reuse ;  /* 0x0000001726267220 */ /* 0x080fe20000400000 */
[----:B------:R-:W-:Y:S01]  /*3e70*/  ISETP.GT.AND P2, PT, R0, 0x8, P1 ;  /* 0x000000080000780c */ /* 0x000fe20000f44270 */
[----:B------:R-:W-:Y:S01]  /*3e80*/  @P4 STG.E.U16 desc[UR52][R6.64+0x2], R27 ;  /* 0x0000021b06004986 */ /* 0x000fe2000c101534 */
[----:B------:R-:W-:Y:S01]  /*3e90*/  ISETP.GT.AND P1, PT, R2, 0x10, PT ;  /* 0x000000100200780c */ /* 0x000fe20003f24270 */
[-C--:B------:R-:W-:Y:S01]  /*3ea0*/  FMUL R39, R39, R23.reuse ;  /* 0x0000001727277220 */ /* 0x080fe20000400000 */
[----:B------:R-:W-:Y:S01]  /*3eb0*/  F2FP.F16.F32.PACK_AB R30, RZ, R30 ;  /* 0x0000001eff1e723e */ /* 0x000fe200000000ff */
[----:B------:R-:W-:Y:S01]  /*3ec0*/  @P5 STG.E.U16 desc[UR52][R4.64+0x10], R28 ;  /* 0x0000101c04005986 */ /* 0x000fe2000c101534 */
[----:B------:R-:W-:Y:S01]  /*3ed0*/  ISETP.GT.AND P4, PT, R0, RZ, P1 ;  /* 0x000000ff0000720c */ /* 0x000fe20000f84270 */
[----:B------:R-:W-:Y:S01]  /*3ee0*/  FMUL R40, R40, R23 ;  /* 0x0000001728287220 */ /* 0x000fe20000400000 */
[----:B------:R-:W-:Y:S01]  /*3ef0*/  F2FP.F16.F32.PACK_AB R31, RZ, R31 ;  /* 0x0000001fff1f723e */ /* 0x000fe200000000ff */
[----:B------:R-:W-:Y:S01]  /*3f00*/  @P3 STG.E.U16 desc[UR52][R4.64+0x12], R29 ;  /* 0x0000121d04003986 */ /* 0x000fe2000c101534 */
[----:B------:R-:W-:Y:S01]  /*3f10*/  ISETP.GT.AND P3, PT, R0, 0x8, P0 ;  /* 0x000000080000780c */ /* 0x000fe20000764270 */
[-C--:B------:R-:W-:Y:S01]  /*3f20*/  FMUL R41, R41, R23.reuse ;  /* 0x0000001729297220 */ /* 0x080fe20000400000 */
[----:B------:R-:W-:Y:S01]  /*3f30*/  ISETP.GT.AND P0, PT, R2, 0x11, PT ;  /* 0x000000110200780c */ /* 0x000fe20003f04270 */
[----:B------:R-:W-:Y:S01]  /*3f40*/  @P2 STG.E.U16 desc[UR52][R6.64+0x10], R30 ;  /* 0x0000101e06002986 */ /* 0x000fe2000c101534 */
[----:B------:R-:W-:Y:S01]  /*3f50*/  F2FP.F16.F32.PACK_AB R32, RZ, R32 ;  /* 0x00000020ff20723e */ /* 0x000fe200000000ff */
[-C--:B------:R-:W-:Y:S01]  /*3f60*/  FMUL R42, R42, R23.reuse ;  /* 0x000000172a2a7220 */ /* 0x080fe20000400000 */
[C---:B------:R-:W-:Y:S01]  /*3f70*/  ISETP.GT.AND P5, PT, R0.reuse, RZ, P0 ;  /* 0x000000ff0000720c */ /* 0x040fe200007a4270 */
[-C--:B------:R-:W-:Y:S01]  /*3f80*/  FMUL R43, R43, R23.reuse ;  /* 0x000000172b2b7220 */ /* 0x080fe20000400000 */
[----:B------:R-:W-:Y:S01]  /*3f90*/  ISETP.GT.AND P2, PT, R0, 0x8, P1 ;  /* 0x000000080000780c */ /* 0x000fe20000f44270 */
[-C--:B------:R-:W-:Y:S01]  /*3fa0*/  FMUL R44, R44, R23.reuse ;  /* 0x000000172c2c7220 */ /* 0x080fe20000400000 */
[----:B------:R-:W-:Y:S01]  /*3fb0*/  ISETP.GT.AND P1, PT, R2, 0x18, PT ;  /* 0x000000180200780c */ /* 0x000fe20003f24270 */
[----:B------:R-:W-:Y:S01]  /*3fc0*/  FMUL R45, R45, R23 ;  /* 0x000000172d2d7220 */ /* 0x000fe20000400000 */
[----:B------:R-:W-:Y:S01]  /*3fd0*/  F2FP.F16.F32.PACK_AB R33, RZ, R33 ;  /* 0x00000021ff21723e */ /* 0x000fe200000000ff */
[----:B------:R-:W-:Y:S01]  /*3fe0*/  @P3 STG.E.U16 desc[UR52][R6.64+0x12], R31 ;  /* 0x0000121f06003986 */ /* 0x000fe2000c101534 */
[----:B------:R-:W-:Y:S01]  /*3ff0*/  ISETP.GT.AND P3, PT, R0, 0x8, P0 ;  /* 0x000000080000780c */ /* 0x000fe20000764270 */
[-C--:B------:R-:W-:Y:S01]  /*4000*/  FMUL R46, R46, R23.reuse ;  /* 0x000000172e2e7220 */ /* 0x080fe20000400000 */
[----:B------:R-:W-:Y:S01]  /*4010*/  ISETP.GT.AND P0, PT, R2, 0x19, PT ;  /* 0x000000190200780c */ /* 0x000fe20003f04270 */
[----:B------:R-:W-:Y:S01]  /*4020*/  @P4 STG.E.U16 desc[UR52][R4.64+0x20], R32 ;  /* 0x0000202004004986 */ /* 0x000fe2000c101534 */
[C---:B------:R-:W-:Y:S01]  /*4030*/  ISETP.GT.AND P4, PT, R0.reuse, RZ, P1 ;  /* 0x000000ff0000720c */ /* 0x040fe20000f84270 */
[-C--:B------:R-:W-:Y:S01]  /*4040*/  FMUL R47, R47, R23.reuse ;  /* 0x000000172f2f7220 */ /* 0x080fe20000400000 */
[----:B------:R-:W-:Y:S01]  /*4050*/  F2FP.F16.F32.PACK_AB R34, RZ, R34 ;  /* 0x00000022ff22723e */ /* 0x000fe200000000ff */
[----:B------:R-:W-:Y:S01]  /*4060*/  @P5 STG.E.U16 desc[UR52][R4.64+0x22], R33 ;  /* 0x0000222104005986 */ /* 0x000fe2000c101534 */
[----:B------:R-:W-:Y:S01]  /*4070*/  ISETP.GT.AND P5, PT, R0, RZ, P0 ;  /* 0x000000ff0000720c */ /* 0x000fe200007a4270 */
        /* <DEDUP_REMOVED lines=25> */
[----:B------:R-:W-:-:S02]  /*4210*/  F2FP.F16.F32.PACK_AB R41, RZ, R41 ;  /* 0x00000029ff29723e */ /* 0x000fc400000000ff */
[C---:B------:R-:W-:Y:S01]  /*4220*/  ISETP.GT.AND P1, PT, R0.reuse, 0x8, P1 ;  /* 0x000000080000780c */ /* 0x040fe20000f24270 */
[----:B------:R-:W-:Y:S01]  /*4230*/  @P3 STG.E.U16 desc[UR52][R6.64+0x32], R39 ;  /* 0x0000322706003986 */ /* 0x000fe2000c101534 */
[----:B------:R-:W-:Y:S02]  /*4240*/  ISETP.GT.AND P2, PT, R0, 0x8, P0 ;  /* 0x000000080000780c */ /* 0x000fe40000744270 */
[C---:B------:R-:W-:Y:S01]  /*4250*/  ISETP.GT.AND P0, PT, R2.reuse, 0x29, PT ;  /* 0x000000290200780c */ /* 0x040fe20003f04270 */
[----:B------:R-:W-:Y:S01]  /*4260*/  @P4 STG.E.U16 desc[UR52][R4.64+0x40], R40 ;  /* 0x0000402804004986 */ /* 0x000fe2000c101534 */
[----:B------:R-:W-:Y:S02]  /*4270*/  ISETP.GT.AND P4, PT, R2, 0x28, PT ;  /* 0x000000280200780c */ /* 0x000fe40003f84270 */
[----:B------:R-:W-:Y:S01]  /*4280*/  F2FP.F16.F32.PACK_AB R42, RZ, R42 ;  /* 0x0000002aff2a723e */ /* 0x000fe200000000ff */
[----:B------:R-:W-:Y:S01]  /*4290*/  @P5 STG.E.U16 desc[UR52][R4.64+0x42], R41 ;  /* 0x0000422904005986 */ /* 0x000fe2000c101534 */
[----:B------:R-:W-:-:S02]  /*42a0*/  ISETP.GT.AND P5, PT, R0, RZ, P4 ;  /* 0x000000ff0000720c */ /* 0x000fc400027a4270 */
[C---:B------:R-:W-:Y:S01]  /*42b0*/  ISETP.GT.AND P3, PT, R0.reuse, RZ, P0 ;  /* 0x000000ff0000720c */ /* 0x040fe20000764270 */
[----:B------:R-:W-:Y:S01]  /*42c0*/  @P1 STG.E.U16 desc[UR52][R6.64+0x40], R42 ;  /* 0x0000402a06001986 */ /* 0x000fe2000c101534 */
[----:B------:R-:W-:Y:S02]  /*42d0*/  F2FP.F16.F32.PACK_AB R43, RZ, R43 ;  /* 0x0000002bff2b723e */ /* 0x000fe400000000ff */
[----:B------:R-:W-:Y:S02]  /*42e0*/  F2FP.F16.F32.PACK_AB R44, RZ, R44 ;  /* 0x0000002cff2c723e */ /* 0x000fe400000000ff */
[----:B------:R-:W-:Y:S01]  /*42f0*/  ISETP.GT.AND P4, PT, R0, 0x8, P4 ;  /* 0x000000080000780c */ /* 0x000fe20002784270 */
[----:B------:R-:W-:Y:S01]  /*4300*/  @P2 STG.E.U16 desc[UR52][R6.64+0x42], R43 ;  /* 0x0000422b06002986 */ /* 0x000fe2000c101534 */
[----:B------:R-:W-:Y:S02]  /*4310*/  F2FP.F16.F32.PACK_AB R45, RZ, R45 ;  /* 0x0000002dff2d723e */ /* 0x000fe400000000ff */
[----:B------:R-:W-:Y:S01]  /*4320*/  ISETP.GT.AND P2, PT, R2, 0x31, PT ;  /* 0x000000310200780c */ /* 0x000fe20003f44270 */
[----:B------:R-:W-:Y:S01]  /*4330*/  @P5 STG.E.U16 desc[UR52][R4.64+0x50], R44 ;  /* 0x0000502c04005986 */ /* 0x000fe2000c101534 */
[----:B------:R-:W-:-:S02]  /*4340*/  ISETP.GT.AND P5, PT, R0, 0x8, P0 ;  /* 0x000000080000780c */ /* 0x000fc400007a4270 */
[C---:B------:R-:W-:Y:S01]  /*4350*/  ISETP.GT.AND P1, PT, R2.reuse, 0x38, PT ;  /* 0x000000380200780c */ /* 0x040fe20003f24270 */
[----:B------:R-:W-:Y:S01]  /*4360*/  @P3 STG.E.U16 desc[UR52][R4.64+0x52], R45 ;  /* 0x0000522d04003986 */ /* 0x000fe2000c101534 */
[C---:B------:R-:W-:Y:S02]  /*4370*/  ISETP.GT.AND P3, PT, R2.reuse, 0x30, PT ;  /* 0x000000300200780c */ /* 0x040fe40003f64270 */
[----:B------:R-:W-:Y:S01]  /*4380*/  ISETP.GT.AND P0, PT, R2, 0x39, PT ;  /* 0x000000390200780c */ /* 0x000fe20003f04270 */
[----:B------:R-:W-:Y:S01]  /*4390*/  @P4 IMAD.MOV.U32 R2, RZ, RZ, R6 ;  /* 0x000000ffff024224 */ /* 0x000fe200078e0006 */
[----:B------:R-:W-:Y:S01]  /*43a0*/  F2FP.F16.F32.PACK_AB R46, RZ, R46 ;  /* 0x0000002eff2e723e */ /* 0x000fe200000000ff */
[----:B------:R-:W-:Y:S01]  /*43b0*/  @P4 IMAD.MOV.U32 R3, RZ, RZ, R7 ;  /* 0x000000ffff034224 */ /* 0x000fe200078e0007 */
[----:B------:R-:W-:Y:S02]  /*43c0*/  F2FP.F16.F32.PACK_AB R47, RZ, R47 ;  /* 0x0000002fff2f723e */ /* 0x000fe400000000ff */
[----:B------:R-:W-:-:S02]  /*43d0*/  F2FP.F16.F32.PACK_AB R48, RZ, R48 ;  /* 0x00000030ff30723e */ /* 0x000fc400000000ff */
[----:B------:R0:W-:Y:S01]  /*43e0*/  @P4 STG.E.U16 desc[UR52][R2.64+0x50], R46 ;  /* 0x0000502e02004986 */ /* 0x0001e2000c101534 */
[C---:B------:R-:W-:Y:S02]  /*43f0*/  ISETP.GT.AND P4, PT, R0.reuse, RZ, P2 ;  /* 0x000000ff0000720c */ /* 0x040fe40001784270 */
[----:B------:R-:W-:Y:S02]  /*4400*/  F2FP.F16.F32.PACK_AB R49, RZ, R49 ;  /* 0x00000031ff31723e */ /* 0x000fe400000000ff */
[----:B------:R-:W-:Y:S02]  /*4410*/  ISETP.GT.AND P2, PT, R0, 0x8, P2 ;  /* 0x000000080000780c */ /* 0x000fe40001744270 */
[----:B------:R-:W-:Y:S02]  /*4420*/  F2FP.F16.F32.PACK_AB R50, RZ, R50 ;  /* 0x00000032ff32723e */ /* 0x000fe400000000ff */
[----:B------:R-:W-:Y:S02]  /*4430*/  F2FP.F16.F32.PACK_AB R51, RZ, R51 ;  /* 0x00000033ff33723e */ /* 0x000fe400000000ff */
[----:B------:R-:W-:Y:S01]  /*4440*/  F2FP.F16.F32.PACK_AB R52, RZ, R52 ;  /* 0x00000034ff34723e */ /* 0x000fe200000000ff */
[----:B0-----:R-:W-:Y:S01]  /*4450*/  @P5 IMAD.MOV.U32 R2, RZ, RZ, R6 ;  /* 0x000000ffff025224 */ /* 0x001fe200078e0006 */
[----:B------:R-:W-:Y:S01]  /*4460*/  F2FP.F16.F32.PACK_AB R53, RZ, R53 ;  /* 0x00000035ff35723e */ /* 0x000fe200000000ff */
[----:B------:R-:W-:Y:S01]  /*4470*/  @P5 IMAD.MOV.U32 R3, RZ, RZ, R7 ;  /* 0x000000ffff035224 */ /* 0x000fe200078e0007 */
[----:B------:R-:W-:-:S02]  /*4480*/  F2FP.F16.F32.PACK_AB R54, RZ, R54 ;  /* 0x00000036ff36723e */ /* 0x000fc400000000ff */
[----:B------:R-:W-:Y:S02]  /*4490*/  F2FP.F16.F32.PACK_AB R55, RZ, R55 ;  /* 0x00000037ff37723e */ /* 0x000fe400000000ff */
[----:B------:R0:W-:Y:S01]  /*44a0*/  @P5 STG.E.U16 desc[UR52][R2.64+0x52], R47 ;  /* 0x0000522f02005986 */ /* 0x0001e2000c101534 */
[C---:B------:R-:W-:Y:S02]  /*44b0*/  ISETP.GT.AND P5, PT, R0.reuse, RZ, P3 ;  /* 0x000000ff0000720c */ /* 0x040fe40001fa4270 */
[----:B------:R-:W-:-:S11]  /*44c0*/  ISETP.GT.AND P3, PT, R0, 0x8, P3 ;  /* 0x000000080000780c */ /* 0x000fd60001f64270 */
[----:B0-----:R-:W-:Y:S02]  /*44d0*/  @P5 IMAD.MOV.U32 R2, RZ, RZ, R4 ;  /* 0x000000ffff025224 */ /* 0x001fe400078e0004 */
[----:B------:R-:W-:-:S05]  /*44e0*/  @P5 IMAD.MOV.U32 R3, RZ, RZ, R5 ;  /* 0x000000ffff035224 */ /* 0x000fca00078e0005 */
[----:B------:R0:W-:Y:S01]  /*44f0*/  @P5 STG.E.U16 desc[UR52][R2.64+0x60], R48 ;  /* 0x0000603002005986 */ /* 0x0001e2000c101534 */
[C---:B------:R-:W-:Y:S02]  /*4500*/  ISETP.GT.AND P5, PT, R0.reuse, RZ, P0 ;  /* 0x000000ff0000720c */ /* 0x040fe400007a4270 */
[----:B------:R-:W-:Y:S01]  /*4510*/  ISETP.GT.AND P0, PT, R0, 0x8, P0 ;  /* 0x000000080000780c */ /* 0x000fe20000704270 */
[----:B0-----:R-:W-:Y:S02]  /*4520*/  @P4 IMAD.MOV.U32 R2, RZ, RZ, R4 ;  /* 0x000000ffff024224 */ /* 0x001fe400078e0004 */
[----:B------:R-:W-:-:S05]  /*4530*/  @P4 IMAD.MOV.U32 R3, RZ, RZ, R5 ;  /* 0x000000ffff034224 */ /* 0x000fca00078e0005 */
[----:B------:R0:W-:Y:S01]  /*4540*/  @P4 STG.E.U16 desc[UR52][R2.64+0x62], R49 ;  /* 0x0000623102004986 */ /* 0x0001e2000c101534 */
[C---:B------:R-:W-:Y:S02]  /*4550*/  ISETP.GT.AND P4, PT, R0.reuse, RZ, P1 ;  /* 0x000000ff0000720c */ /* 0x040fe40000f84270 */
[----:B------:R-:W-:Y:S01]  /*4560*/  ISETP.GT.AND P1, PT, R0, 0x8, P1 ;  /* 0x000000080000780c */ /* 0x000fe20000f24270 */
[----:B0-----:R-:W-:Y:S02]  /*4570*/  @P3 IMAD.MOV.U32 R2, RZ, RZ, R6 ;  /* 0x000000ffff023224 */ /* 0x001fe400078e0006 */
[----:B------:R-:W-:-:S05]  /*4580*/  @P3 IMAD.MOV.U32 R3, RZ, RZ, R7 ;  /* 0x000000ffff033224 */ /* 0x000fca00078e0007 */
[----:B------:R0:W-:Y:S02]  /*4590*/  @P3 STG.E.U16 desc[UR52][R2.64+0x60], R50 ;  /* 0x0000603202003986 */ /* 0x0001e4000c101534 */
[----:B0-----:R-:W-:Y:S02]  /*45a0*/  @P2 IMAD.MOV.U32 R2, RZ, RZ, R6 ;  /* 0x000000ffff022224 */ /* 0x001fe400078e0006 */
[----:B------:R-:W-:-:S05]  /*45b0*/  @P2 IMAD.MOV.U32 R3, RZ, RZ, R7 ;  /* 0x000000ffff032224 */ /* 0x000fca00078e0007 */
[----:B------:R0:W-:Y:S02]  /*45c0*/  @P2 STG.E.U16 desc[UR52][R2.64+0x62], R51 ;  /* 0x0000623302002986 */ /* 0x0001e4000c101534 */
[----:B0-----:R-:W-:Y:S02]  /*45d0*/  @P4 IMAD.MOV.U32 R2, RZ, RZ, R4 ;  /* 0x000000ffff024224 */ /* 0x001fe400078e0004 */
[----:B------:R-:W-:-:S05]  /*45e0*/  @P4 IMAD.MOV.U32 R3, RZ, RZ, R5 ;  /* 0x000000ffff034224 */ /* 0x000fca00078e0005 */
[----:B------:R0:W-:Y:S04]  /*45f0*/  @P4 STG.E.U16 desc[UR52][R2.64+0x70], R52 ;  /* 0x0000703402004986 */ /* 0x0001e8000c101534 */
[----:B------:R1:W-:Y:S01]  /*4600*/  @P5 STG.E.U16 desc[UR52][R4.64+0x72], R53 ;  /* 0x0000723504005986 */ /* 0x0003e2000c101534 */
[----:B0-----:R-:W-:Y:S02]  /*4610*/  @P1 IMAD.MOV.U32 R2, RZ, RZ, R6 ;  /* 0x000000ffff021224 */ /* 0x001fe400078e0006 */
[----:B------:R-:W-:-:S05]  /*4620*/  @P1 IMAD.MOV.U32 R3, RZ, RZ, R7 ;  /* 0x000000ffff031224 */ /* 0x000fca00078e0007 */
[----:B------:R1:W-:Y:S04]  /*4630*/  @P1 STG.E.U16 desc[UR52][R2.64+0x70], R54 ;  /* 0x0000703602001986 */ /* 0x0003e8000c101534 */
[----:B------:R1:W-:Y:S02]  /*4640*/  @P0 STG.E.U16 desc[UR52][R6.64+0x72], R55 ;  /* 0x0000723706000986 */ /* 0x0003e4000c101534 */
.L_x_97:
[----:B------:R-:W-:Y:S05]  /*4650*/  BSYNC B0 ;  /* 0x0000000000007941 */ /* 0x000fea0003800000 */
.L_x_35:
[----:B01----:R-:W-:Y:S01]  /*4660*/  IMAD.U32 R2, RZ, RZ, UR50 ;  /* 0x00000032ff027e24 */ /* 0x003fe2000f8e00ff */
[----:B------:R-:W-:Y:S01]  /*4670*/  ULDC.64 UR4, c[0x0][0x650] ;  /* 0x0001940000047ab9 */ /* 0x000fe20000000a00 */
[----:B----4-:R-:W-:Y:S01]  /*4680*/  IMAD.U32 R0, RZ, RZ, UR37 ;  /* 0x00000025ff007e24 */ /* 0x010fe2000f8e00ff */
[----:B------:R0:W-:Y:S01]  /*4690*/  SYNCS.ARRIVE.TRANS64.A1T0 RZ, [R63+UR44], RZ ;  /* 0x000000ff3fff79a7 */ /* 0x0001e2000810002c */
[----:B------:R-:W-:Y:S01]  /*46a0*/  IMAD.U32 R3, RZ, RZ, UR51 ;  /* 0x00000033ff037e24 */ /* 0x000fe2000f8e00ff */
[C---:B------:R-:W-:Y:S01]  /*46b0*/  LEA R16, P0, R2.reuse, R16, 0x1 ;  /* 0x0000001002107211 */ /* 0x040fe200078008ff */
[----:B-----5:R-:W-:Y:S02]  /*46c0*/  IMAD.MOV.U32 R18, RZ, RZ, -0x1 ;  /* 0xffffffffff127424 */ /* 0x020fe400078e00ff */
[----:B------:R-:W-:Y:S01]  /*46d0*/  IMAD.MOV.U32 R19, RZ, RZ, -0x1 ;  /* 0xffffffffff137424 */ /* 0x000fe200078e00ff */
[----:B------:R-:W-:Y:S01]  /*46e0*/  LEA.HI.X R17, R2, R17, R0, 0x1, P0 ;  /* 0x0000001102117211 */ /* 0x000fe200000f0c00 */
[----:B------:R-:W-:Y:S01]  /*46f0*/  IMAD.MOV.U32 R2, RZ, RZ, -0x1 ;  /* 0xffffffffff027424 */ /* 0x000fe200078e00ff */
[----:B------:R-:W-:-:S02]  /*4700*/  ISETP.GE.U32.AND P0, PT, R16, UR4, PT ;  /* 0x0000000410007c0c */ /* 0x000fc4000bf06070 */
[----:B------:R-:W-:Y:S02]  /*4710*/  PRMT R0, RZ, 0x7610, R0 ;  /* 0x00007610ff007816 */ /* 0x000fe40000000000 */
[----:B------:R-:W-:-:S13]  /*4720*/  ISETP.GE.U32.AND.EX P0, PT, R17, UR5, PT, P0 ;  /* 0x0000000511007c0c */ /* 0x000fda000bf06100 */
[----:B0-----:R-:W-:Y:S05]  /*4730*/  @P0 BRA `(.L_x_98) ;  /* 0x00000004008c0947 */ /* 0x001fea0003800000 */
[----:B------:R-:W0:Y:S01]  /*4740*/  S2UR UR6, SR_CTAID.X ;  /* 0x00000000000679c3 */ /* 0x000e220000002500 */
[----:B------:R-:W-:Y:S01]  /*4750*/  ULDC.64 UR4, c[0x0][0x628] ;  /* 0x00018a0000047ab9 */ /* 0x000fe20000000a00 */
[----:B------:R-:W-:Y:S01]  /*4760*/  ULDC UR7, c[0x0][0x150] ;  /* 0x0000540000077ab9 */ /* 0x000fe20000000800 */
[----:B------:R-:W-:Y:S01]  /*4770*/  ISETP.NE.U32.AND P0, PT, RZ, UR4, PT ;  /* 0x00000004ff007c0c */ /* 0x000fe2000bf05070 */
[----:B------:R-:W-:Y:S01]  /*4780*/  ULDC UR15, c[0x0][0x630] ;  /* 0x00018c00000f7ab9 */ /* 0x000fe20000000800 */
[C---:B------:R-:W-:Y:S01]  /*4790*/  R2UR UR16, R16.reuse ;  /* 0x00000000101072ca */ /* 0x040fe200000e0000 */
[----:B------:R-:W-:Y:S01]  /*47a0*/  ULDC UR18, c[0x0][0x154] ;  /* 0x0000550000127ab9 */ /* 0x000fe20000000800 */
[----:B------:R-:W-:Y:S01]  /*47b0*/  ISETP.NE.AND.EX P0, PT, RZ, UR5, PT, P0 ;  /* 0x00000005ff007c0c */ /* 0x000fe2000bf05300 */
[----:B------:R-:W1:Y:S01]  /*47c0*/  S2UR UR20, SR_CTAID.Y ;  /* 0x00000000001479c3 */ /* 0x000e620000002600 */
[----:B------:R-:W-:Y:S02]  /*47d0*/  R2UR UR17, R17 ;  /* 0x00000000111172ca */ /* 0x000fe400000e0000 */
[----:B------:R-:W-:-:S02]  /*47e0*/  R2UR UR12, R16 ;  /* 0x00000000100c72ca */ /* 0x000fc400000e0000 */
[----:B------:R-:W-:Y:S02]  /*47f0*/  R2UR UR13, R17 ;  /* 0x00000000110d72ca */ /* 0x000fe400000e0000 */
[----:B0-----:R-:W-:-:S05]  /*4800*/  I2FP.F32.U32 R0, UR6 ;  /* 0x0000000600007c45 */ /* 0x001fca0008201000 */
[----:B------:R-:W-:-:S04]  /*4810*/  FMUL R0, R0, UR7 ;  /* 0x0000000700007c20 */ /* 0x000fc80008400000 */
[----:B------:R0:W4:Y:S01]  /*4820*/  F2I.U32.TRUNC.NTZ R2, R0 ;  /* 0x0000000000027305 */ /* 0x000122000020f000 */
[----:B-1----:R-:W-:Y:S05]  /*4830*/  @!P0 BRA `(.L_x_99) ;  /* 0x0000000000308947 */ /* 0x002fea0003800000 */
        /* <DEDUP_REMOVED lines=12> */
.L_x_99:
[----:B------:R-:W-:Y:S01]  /*4900*/  USHF.R.U64 UR12, UR12, UR15, UR13 ;  /* 0x0000000f0c0c7299 */ /* 0x000fe2000800120d */
[----:B0-----:R-:W-:Y:S01]  /*4910*/  I2FP.F32.U32 R0, UR20 ;  /* 0x0000001400007c45 */ /* 0x001fe20008201000 */
[----:B------:R-:W-:Y:S02]  /*4920*/  USHF.R.U32.HI UR4, URZ, UR15, UR13 ;  /* 0x0000000f3f047299 */ /* 0x000fe4000801160d */
[----:B------:R-:W-:Y:S02]  /*4930*/  UIADD3 UR7, UP0, URZ, -UR12, URZ ;  /* 0x8000000c3f077290 */ /* 0x000fe4000ff1e03f */
[----:B------:R-:W-:Y:S01]  /*4940*/  FMUL R0, R0, UR18 ;  /* 0x0000001200007c20 */ /* 0x000fe20008400000 */
[----:B------:R-:W-:Y:S01]  /*4950*/  ULDC.64 UR10, c[0x0][0x620] ;  /* 0x00018800000a7ab9 */ /* 0x000fe20000000a00 */
[----:B------:R-:W-:Y:S01]  /*4960*/  UIADD3.X UR4, URZ, ~UR4, URZ, UP0, !UPT ;  /* 0x800000043f047290 */ /* 0x000fe200087fe43f */
[----:B------:R-:W-:Y:S01]  /*4970*/  UMOV UR8, UR16 ;  /* 0x0000001000087c82 */ /* 0x000fe20008000000 */
[----:B------:R-:W-:-:S02]  /*4980*/  UMOV UR9, UR17 ;  /* 0x0000001100097c82 */ /* 0x000fc40008000000 */
[----:B------:R-:W0:Y:S01]  /*4990*/  F2I.U32.TRUNC.NTZ R0, R0 ;  /* 0x0000000000007305 */ /* 0x000e22000020f000 */
[----:B------:R-:W-:Y:S01]  /*49a0*/  UIMAD UR4, UR4, UR10, URZ ;  /* 0x0000000a040472a4 */ /* 0x000fe2000f8e023f */
[----:B----4-:R-:W-:Y:S01]  /*49b0*/  R2UR UR17, R2 ;  /* 0x00000000021172ca */ /* 0x010fe200000e0000 */
[----:B------:R-:W-:Y:S02]  /*49c0*/  UIMAD.WIDE.U32 UR8, UR7, UR10, UR8 ;  /* 0x0000000a070872a5 */ /* 0x000fe4000f8e0008 */
[----:B------:R-:W-:Y:S01]  /*49d0*/  UIMAD UR7, UR7, UR11, UR4 ;  /* 0x0000000b070772a4 */ /* 0x000fe2000f8e0204 */
[----:B------:R-:W-:Y:S01]  /*49e0*/  ULDC UR23, c[0x0][0x658] ;  /* 0x0001960000177ab9 */ /* 0x000fe20000000800 */
[----:B------:R-:W-:Y:S02]  /*49f0*/  UMOV UR15, 0xffffffff ;  /* 0xffffffff000f7882 */ /* 0x000fe40000000000 */
[----:B------:R-:W-:Y:S01]  /*4a00*/  UIADD3 UR7, UR9, UR7, URZ ;  /* 0x0000000709077290 */ /* 0x000fe2000fffe03f */
[----:B------:R-:W-:Y:S01]  /*4a10*/  ULDC UR10, c[0x0][0x618] ;  /* 0x00018600000a7ab9 */ /* 0x000fe20000000800 */
[----:B------:R-:W-:Y:S01]  /*4a20*/  ULDC.64 UR4, c[0x0][0x640] ;  /* 0x0001900000047ab9 */ /* 0x000fe20000000a00 */
[----:B------:R-:W-:Y:S01]  /*4a30*/  USHF.L.U32 UR19, UR15, UR23, URZ ;  /* 0x000000170f137299 */ /* 0x000fe2000800063f */
[----:B------:R-:W-:Y:S01]  /*4a40*/  ISETP.NE.U32.AND P0, PT, RZ, UR4, PT ;  /* 0x00000004ff007c0c */ /* 0x000fe2000bf05070 */
[----:B------:R-:W-:Y:S01]  /*4a50*/  USHF.R.U64 UR15, UR8, UR10, UR7 ;  /* 0x0000000a080f7299 */ /* 0x000fe20008001207 */
[----:B0-----:R-:W-:Y:S01]  /*4a60*/  R2UR UR11, R0 ;  /* 0x00000000000b72ca */ /* 0x001fe200000e0000 */
[----:B------:R-:W-:Y:S01]  /*4a70*/  USHF.R.U32.HI UR7, URZ, UR10, UR7 ;  /* 0x0000000a3f077299 */ /* 0x000fe20008011607 */
[----:B------:R-:W-:Y:S01]  /*4a80*/  ISETP.NE.AND.EX P0, PT, RZ, UR5, PT, P0 ;  /* 0x00000005ff007c0c */ /* 0x000fe2000bf05300 */
[----:B------:R-:W-:Y:S01]  /*4a90*/  ULDC UR22, c[0x0][0x608] ;  /* 0x0001820000167ab9 */ /* 0x000fe20000000800 */
[----:B------:R-:W-:-:S02]  /*4aa0*/  UIADD3 UR8, -UR17, URZ, URZ ;  /* 0x0000003f11087290 */ /* 0x000fc4000fffe13f */
[----:B------:R-:W-:Y:S02]  /*4ab0*/  USHF.R.U64 UR18, UR15, UR22, UR7 ;  /* 0x000000160f127299 */ /* 0x000fe40008001207 */
[----:B------:R-:W-:Y:S01]  /*4ac0*/  USHF.R.U32.HI UR7, URZ, UR22, UR7 ;  /* 0x000000163f077299 */ /* 0x000fe20008011607 */
[----:B------:R-:W-:Y:S01]  /*4ad0*/  UMOV UR16, 0x1 ;  /* 0x0000000100107882 */ /* 0x000fe20000000000 */
[----:B------:R-:W-:Y:S02]  /*4ae0*/  ULDC UR21, c[0x0][0x144] ;  /* 0x0000510000157ab9 */ /* 0x000fe40000000800 */
[----:B------:R-:W-:Y:S01]  /*4af0*/  USHF.R.U64 UR17, UR18, UR23, UR7 ;  /* 0x0000001712117299 */ /* 0x000fe20008001207 */
[----:B------:R-:W-:Y:S01]  /*4b00*/  ULDC UR13, c[0x0][0x600] ;  /* 0x00018000000d7ab9 */ /* 0x000fe20000000800 */
[----:B------:R-:W-:Y:S02]  /*4b10*/  UIADD3 UR22, -UR11, URZ, URZ ;  /* 0x0000003f0b167290 */ /* 0x000fe4000fffe13f */
[----:B------:R-:W-:-:S02]  /*4b20*/  USHF.L.U32 UR16, UR16, UR23, URZ ;  /* 0x0000001710107299 */ /* 0x000fc4000800063f */
[----:B------:R-:W-:Y:S02]  /*4b30*/  USHF.R.U32.HI UR11, URZ, UR23, UR7 ;  /* 0x000000173f0b7299 */ /* 0x000fe40008011607 */
[----:B------:R-:W-:Y:S02]  /*4b40*/  UIADD3 UR14, UR13, -0x1, URZ ;  /* 0xffffffff0d0e7890 */ /* 0x000fe4000fffe03f */
[----:B------:R-:W-:Y:S02]  /*4b50*/  ULOP3.LUT UR19, URZ, UR19, URZ, 0x33, !UPT ;  /* 0x000000133f137292 */ /* 0x000fe4000f8e333f */
[----:B------:R-:W-:Y:S01]  /*4b60*/  UIMAD UR23, UR21, UR8, UR6 ;  /* 0x00000008151772a4 */ /* 0x000fe2000f8e0206 */
[----:B------:R-:W-:Y:S01]  /*4b70*/  ULDC UR26, c[0x0][0x148] ;  /* 0x00005200001a7ab9 */ /* 0x000fe20000000800 */
[----:B------:R-:W-:Y:S01]  /*4b80*/  ULDC UR24, c[0x0][0x648] ;  /* 0x0001920000187ab9 */ /* 0x000fe20000000800 */
[----:B------:R-:W-:Y:S01]  /*4b90*/  ULDC UR25, c[0x0][0x638] ;  /* 0x00018e0000197ab9 */ /* 0x000fe20000000800 */
        /* <DEDUP_REMOVED lines=12> */
.L_x_100:
[----:B------:R-:W-:Y:S01]  /*4c60*/  UISETP.NE.AND UP0, UPT, UR38, URZ, UPT ;  /* 0x0000003f2600728c */ /* 0x000fe2000bf05270 */
[----:B------:R-:W-:Y:S01]  /*4c70*/  IMAD.MOV.U32 R0, RZ, RZ, 0x1 ;  /* 0x00000001ff007424 */ /* 0x000fe200078e00ff */
[----:B------:R-:W-:Y:S01]  /*4c80*/  USHF.R.U64 UR4, UR10, UR24, UR11 ;  /* 0x000000180a047299 */ /* 0x000fe2000800120b */
[----:B------:R-:W-:Y:S01]  /*4c90*/  IMAD.U32 R19, RZ, RZ, UR12 ;  /* 0x0000000cff137e24 */ /* 0x000fe2000f8e00ff */
[----:B------:R-:W-:Y:S02]  /*4ca0*/  ULOP3.LUT UR19, UR18, UR19, URZ, 0xc0, !UPT ;  /* 0x0000001312137292 */ /* 0x000fe4000f8ec03f */
[----:B------:R-:W-:Y:S02]  /*4cb0*/  UIADD3 UR5, -UR4, URZ, URZ ;  /* 0x0000003f04057290 */ /* 0x000fe4000fffe13f */
[----:B------:R-:W-:Y:S02]  /*4cc0*/  ULOP3.LUT UR14, UR15, UR14, URZ, 0xc0, !UPT ;  /* 0x0000000e0f0e7292 */ /* 0x000fe4000f8ec03f */
[----:B------:R-:W-:-:S02]  /*4cd0*/  UIMAD UR4, UR16, UR4, UR19 ;  /* 0x00000004100472a4 */ /* 0x000fc4000f8e0213 */
[----:B------:R-:W-:Y:S02]  /*4ce0*/  @UP0 UIMAD UR23, UR26, UR22, UR20 ;  /* 0x000000161a1702a4 */ /* 0x000fe4000f8e0214 */
[----:B------:R-:W-:-:S03]  /*4cf0*/  UIMAD UR17, UR5, UR25, UR17 ;  /* 0x00000019051172a4 */ /* 0x000fc6000f8e0211 */
[----:B------:R-:W-:Y:S01]  /*4d00*/  ULDC UR5, c[0x0][0x610] ;  /* 0x0001840000057ab9 */ /* 0x000fe20000000800 */
[----:B------:R-:W-:Y:S02]  /*4d10*/  UIMAD UR17, UR17, UR13, UR14 ;  /* 0x0000000d111172a4 */ /* 0x000fe4000f8e020e */
[----:B------:R-:W-:-:S04]  /*4d20*/  UIMAD UR4, UR4, UR5, UR23 ;  /* 0x00000005040472a4 */ /* 0x000fc8000f8e0217 */
[----:B------:R-:W-:Y:S02]  /*4d30*/  USEL UR5, UR17, UR4, !UP0 ;  /* 0x0000000411057287 */ /* 0x000fe4000c000000 */
[----:B------:R-:W-:-:S04]  /*4d40*/  USEL UR4, UR4, UR17, !UP0 ;  /* 0x0000001104047287 */ /* 0x000fc8000c000000 */
[----:B------:R-:W-:Y:S02]  /*4d50*/  IMAD.U32 R2, RZ, RZ, UR5 ;  /* 0x00000005ff027e24 */ /* 0x000fe4000f8e00ff */
[----:B------:R-:W-:-:S07]  /*4d60*/  IMAD.U32 R18, RZ, RZ, UR4 ;  /* 0x00000004ff127e24 */ /* 0x000fce000f8e00ff */
.L_x_98:
[----:B------:R-:W-:Y:S02]  /*4d70*/  LOP3.LUT P0, RZ, R0, 0xff, RZ, 0xc0, !PT ;  /* 0x000000ff00ff7812 */ /* 0x000fe4000780c0ff */
[----:B------:R-:W-:-:S11]  /*4d80*/  LOP3.LUT R70, R70, 0x1, RZ, 0x3c, !PT ;  /* 0x0000000146467812 */ /* 0x000fd600078e3cff */
[----:B------:R-:W-:Y:S05]  /*4d90*/  @P0 BRA `(.L_x_101) ;  /* 0xffffffc800800947 */ /* 0x000fea000383ffff */
[----:B------:R-:W-:Y:S05]  /*4da0*/  EXIT ;  /* 0x000000000000794d */ /* 0x000fea0003800000 */
.L_x_16:
[----:B------:R-:W-:-:S08]  /*4db0*/  ISETP.NE.AND P0, PT, RZ, UR6, PT ;  /* 0x00000006ff007c0c */ /* 0x000fd0000bf05270 */
[----:B-----5:R-:W0:-:S00]  /*4dc0*/  USETMAXREG.DEALLOC.CTAPOOL 0x28 ;  /* 0x00000028000079c8 */ /* 0x020e0000080e0500 */
[----:B------:R-:W-:Y:S05]  /*4dd0*/  @P0 EXIT ;  /* 0x000000000000094d */ /* 0x000fea0003800000 */
[----:B0-----:R-:W-:Y:S01]  /*4de0*/  LOP3.LUT P0, RZ, R0, 0xff, RZ, 0xc0, !PT ;  /* 0x000000ff00ff7812 */ /* 0x001fe2000780c0ff */
[----:B------:R-:W-:Y:S02]  /*4df0*/  IMAD.MOV.U32 R8, RZ, RZ, 0x1 ;  /* 0x00000001ff087424 */ /* 0x000fe400078e00ff */
[----:B------:R-:W-:-:S10]  /*4e00*/  IMAD.MOV.U32 R0, RZ, RZ, RZ ;  /* 0x000000ffff007224 */ /* 0x000fd400078e00ff */
[----:B------:R-:W-:Y:S05]  /*4e10*/  @!P0 BRA `(.L_x_102) ;  /* 0x0000000c00348947 */ /* 0x000fea0003800000 */
[----:B------:R-:W0:Y:S01]  /*4e20*/  S2UR UR8, SR_CgaCtaId ;  /* 0x00000000000879c3 */ /* 0x000e220000008800 */
[----:B------:R-:W-:Y:S01]  /*4e30*/  LOP3.LUT P0, RZ, R3, 0x1f, RZ, 0xc0, !PT ;  /* 0x0000001f03ff7812 */ /* 0x000fe2000780c0ff */
[----:B------:R-:W-:Y:S01]  /*4e40*/  ULDC UR5, c[0x0][0x658] ;  /* 0x0001960000057ab9 */ /* 0x000fe20000000800 */
[----:B------:R-:W-:Y:S01]  /*4e50*/  UMOV UR6, 0xffffffff ;  /* 0xffffffff00067882 */ /* 0x000fe20000000000 */
[----:B------:R-:W-:Y:S01]  /*4e60*/  BSSY B0, `(.L_x_102) ;  /* 0x00000c8000007945 */ /* 0x000fe20003800000 */
[----:B------:R-:W-:Y:S01]  /*4e70*/  USHF.L.U32 UR6, UR6, UR5, URZ ;  /* 0x0000000506067299 */ /* 0x000fe2000800063f */
[C---:B------:R-:W-:Y:S01]  /*4e80*/  ISETP.NE.AND P3, PT, R4.reuse, RZ, PT ;  /* 0x000000ff0400720c */ /* 0x040fe20003f65270 */
[----:B------:R-:W-:Y:S01]  /*4e90*/  IMAD.MOV.U32 R10, RZ, RZ, 0x1 ;  /* 0x00000001ff0a7424 */ /* 0x000fe200078e00ff */
[----:B------:R-:W-:Y:S01]  /*4ea0*/  ISETP.NE.OR P0, PT, R4, RZ, !P0 ;  /* 0x000000ff0400720c */ /* 0x000fe20004705670 */
[----:B------:R-:W-:Y:S01]  /*4eb0*/  IMAD.MOV.U32 R8, RZ, RZ, 0x1 ;  /* 0x00000001ff087424 */ /* 0x000fe200078e00ff */
[----:B------:R-:W-:Y:S01]  /*4ec0*/  ULDC UR4, c[0x0][0x600] ;  /* 0x0001800000047ab9 */ /* 0x000fe20000000800 */
[----:B------:R-:W-:Y:S01]  /*4ed0*/  IMAD.MOV.U32 R0, RZ, RZ, RZ ;  /* 0x000000ffff007224 */ /* 0x000fe200078e00ff */
[----:B------:R-:W-:Y:S01]  /*4ee0*/  UMOV UR7, 0x1 ;  /* 0x0000000100077882 */ /* 0x000fe20000000000 */
[----:B------:R-:W-:-:S02]  /*4ef0*/  UIADD3 UR22, UR39, 0x1, URZ ;  /* 0x0000000127167890 */ /* 0x000fc4000fffe03f */
[----:B------:R-:W-:Y:S02]  /*4f00*/  ULOP3.LUT UR23, UR36, 0x2, URZ, 0xfc, !UPT ;  /* 0x0000000224177892 */ /* 0x000fe4000f8efc3f */
[----:B------:R-:W-:Y:S02]  /*4f10*/  UIADD3 UR4, UR4, -0x1, URZ ;  /* 0xffffffff04047890 */ /* 0x000fe4000fffe03f */
[----:B------:R-:W-:Y:S02]  /*4f20*/  USHF.L.U32 UR5, UR7, UR5, URZ ;  /* 0x0000000507057299 */ /* 0x000fe4000800063f */
[----:B------:R-:W-:Y:S01]  /*4f30*/  ULOP3.LUT UR6, URZ, UR6, URZ, 0x33, !UPT ;  /* 0x000000063f067292 */ /* 0x000fe2000f8e333f */
[----:B------:R-:W-:Y:S01]  /*4f40*/  ULDC.64 UR20, c[0x0][0x198] ;  /* 0x0000660000147ab9 */ /* 0x000fe20000000a00 */
[----:B0-----:R-:W-:-:S10]  /*4f50*/  IMAD.U32 R9, RZ, RZ, UR8 ;  /* 0x00000008ff097e24 */ /* 0x001fd4000f8e00ff */
.L_x_114:
[----:B------:R-:W-:-:S03]  /*4f60*/  UMOV UR7, 0xffffffff ;  /* 0xffffffff00077882 */ /* 0x000fc60000000000 */
[----:B------:R-:W-:Y:S05]  /*4f70*/  BRA.DIV UR7, `(.L_x_103) ;  /* 0x0000000e07f47947 */ /* 0x000fea000b800000 */
[----:B------:R-:W-:-:S13]  /*4f80*/  ELECT P6, URZ, PT ;  /* 0x00000000003f782f */ /* 0x000fda00038c0000 */
.L_x_127:
[----:B------:R-:W0:Y:S01]  /*4f90*/  LDC R3, c[0x0][0x28c] ;  /* 0x0000a300ff037b82 */ /* 0x000e220000000800 */
[----:B------:R-:W-:Y:S01]  /*4fa0*/  BSSY B1, `(.L_x_104) ;  /* 0x000003d000017945 */ /* 0x000fe20003800000 */
[----:B0-----:R-:W-:-:S13]  /*4fb0*/  ISETP.LT.OR P6, PT, R3, 0x1, !P6 ;  /* 0x000000010300780c */ /* 0x001fda00077c1670 */
[----:B------:R-:W-:Y:S05]  /*4fc0*/  @P6 BRA `(.L_x_105) ;  /* 0x0000000000e86947 */ /* 0x000fea0003800000 */
[----:B------:R-:W-:Y:S02]  /*4fd0*/  IMAD R9, R18, 0x2, R9 ;  /* 0x0000000212097824 */ /* 0x000fe400078e0209 */
[----:B------:R-:W-:Y:S02]  /*4fe0*/  IMAD.SHL.U32 R7, R2, 0x40, RZ ;  /* 0x0000004002077824 */ /* 0x000fe400078e00ff */
[----:B------:R-:W-:Y:S02]  /*4ff0*/  IMAD.MOV.U32 R13, RZ, RZ, RZ ;  /* 0x000000ffff0d7224 */ /* 0x000fe400078e00ff */
[----:B------:R-:W-:Y:S02]  /*5000*/  IMAD.U32 R14, RZ, RZ, UR22 ;  /* 0x00000016ff0e7e24 */ /* 0x000fe4000f8e00ff */
[----:B------:R-:W-:Y:S02]  /*5010*/  IMAD.MOV.U32 R2, RZ, RZ, R8 ;  /* 0x000000ffff027224 */ /* 0x000fe400078e0008 */
[----:B------:R-:W-:-:S02]  /*5020*/  IMAD.MOV.U32 R4, RZ, RZ, R0 ;  /* 0x000000ffff047224 */ /* 0x000fc400078e0000 */
[----:B------:R-:W-:-:S07]  /*5030*/  IMAD.SHL.U32 R6, R9, 0x20, RZ ;  /* 0x0000002009067824 */ /* 0x000fce00078e00ff */
.L_x_109:
[----:B------:R-:W0:Y:S01]  /*5040*/  S2UR UR7, SR_CgaCtaId ;  /* 0x00000000000779c3 */ /* 0x000e220000008800 */
[----:B------:R-:W-:Y:S02]  /*5050*/  MOV R12, 0x400 ;  /* 0x00000400000c7802 */ /* 0x000fe40000000f00 */
[----:B------:R-:W-:-:S05]  /*5060*/  SHF.L.U32 R3, R2, 0x1f, RZ ;  /* 0x0000001f02037819 */ /* 0x000fca00000006ff */
[----:B------:R-:W1:Y:S01]  /*5070*/  @!P3 LDC R5, c[0x0][0x500] ;  /* 0x00014000ff05bb82 */ /* 0x000e620000000800 */
[----:B0-----:R-:W-:-:S05]  /*5080*/  IMAD.U32 R9, RZ, RZ, UR7 ;  /* 0x00000007ff097e24 */ /* 0x001fca000f8e00ff */
[----:B------:R-:W-:-:S05]  /*5090*/  LEA R11, R9, R12, 0x18 ;  /* 0x0000000c090b7211 */ /* 0x000fca00078ec0ff */
[----:B------:R-:W-:-:S04]  /*50a0*/  IMAD R12, R4, 0x8, R11 ;  /* 0x00000008040c7824 */ /* 0x000fc800078e020b */
[----:B------:R-:W0:Y:S02]  /*50b0*/  SYNCS.PHASECHK.TRANS64.TRYWAIT P1, [R12+URZ+0x20], R3 ;  /* 0x000020030c0075a7 */ /* 0x000e24000802017f */
[----:B01----:R-:W-:Y:S05]  /*50c0*/  @!P1 BRA `(.L_x_106) ;  /* 0x0000000c00c09947 */ /* 0x003fea0003800000 */
.L_x_128:
[----:B------:R-:W-:Y:S01]  /*50d0*/  UPRMT UR7, UR23, 0x9910, URZ ;  /* 0x0000991017077896 */ /* 0x000fe2000800003f */
[----:B------:R1:W-:Y:S03]  /*50e0*/  @!P3 SYNCS.ARRIVE.TRANS64 RZ, [R12+URZ], R5 ;  /* 0x000000050cffb9a7 */ /* 0x0003e6000800003f */
[----:B------:R-:W-:-:S06]  /*50f0*/  UISETP.NE.AND UP0, UPT, UR7, 0x2, UPT ;  /* 0x000000020700788c */ /* 0x000fcc000bf05270 */
[----:B------:R-:W-:-:S13]  /*5100*/  PLOP3.LUT P1, PT, PT, PT, UP0, 0x80, 0x0 ;  /* 0x000000000000781c */ /* 0x000fda0003f2f008 */
[----:B-1----:R-:W-:Y:S05]  /*5110*/  @P1 BRA `(.L_x_107) ;  /* 0x0000000000041947 */ /* 0x002fea0003800000 */
[----:B------:R-:W-:Y:S01]  /*5120*/  BPT.TRAP 0x1 ;  /* 0x000000040000795c */ /* 0x000fe20000300000 */
.L_x_107:
[----:B------:R-:W-:Y:S05]  /*5130*/  @P0 BRA `(.L_x_108) ;  /* 0x0000000000040947 */ /* 0x000fea0003800000 */
[----:B------:R-:W-:Y:S01]  /*5140*/  BPT.TRAP 0x1 ;  /* 0x000000040000795c */ /* 0x000fe20000300000 */
.L_x_108:
[----:B0-----:R-:W-:Y:S01]  /*5150*/  IMAD R3, R4, 0x2, R9 ;  /* 0x0000000204037824 */ /* 0x001fe200078e0209 */
[----:B------:R-:W-:Y:S01]  /*5160*/  R2UR UR9, R12 ;  /* 0x000000000c0972ca */ /* 0x000fe200000e0000 */
[----:B------:R-:W-:Y:S01]  /*5170*/  VIADD R14, R14, 0xffffffff ;  /* 0xffffffff0e0e7836 */ /* 0x000fe20000000000 */
[----:B------:R-:W-:Y:S01]  /*5180*/  UIADD3 UR14, UP0, UR20, 0xf0, URZ ;  /* 0x000000f0140e7890 */ /* 0x000fe2000ff1e03f */
[----:B------:R-:W-:Y:S01]  /*5190*/  IMAD.SHL.U32 R3, R3, 0x800, RZ ;  /* 0x0000080003037824 */ /* 0x000fe200078e00ff */
[----:B------:R-:W-:Y:S01]  /*51a0*/  R2UR UR11, R6 ;  /* 0x00000000060b72ca */ /* 0x000fe200000e0000 */
[----:B------:R-:W-:Y:S01]  /*51b0*/  UIADD3 UR24, UP1, UR20, 0x1f0, URZ ;  /* 0x000001f014187890 */ /* 0x000fe2000ff3e03f */
[----:B------:R-:W-:Y:S01]  /*51c0*/  R2UR UR10, R13 ;  /* 0x000000000d0a72ca */ /* 0x000fe200000e0000 */
[--C-:B------:R-:W-:Y:S01]  /*51d0*/  IMAD R3, R3, 0x2, R11.reuse ;  /* 0x0000000203037824 */ /* 0x100fe200078e020b */
[----:B------:R-:W-:Y:S01]  /*51e0*/  R2UR UR12, R19 ;  /* 0x00000000130c72ca */ /* 0x000fe200000e0000 */
[C---:B------:R-:W-:Y:S01]  /*51f0*/  IMAD R11, R4.reuse, 0x2000, R11 ;  /* 0x00002000040b7824 */ /* 0x040fe200078e020b */
[----:B------:R-:W-:Y:S01]  /*5200*/  R2UR UR18, R7 ;  /* 0x00000000071272ca */ /* 0x000fe200000e0000 */
[----:B------:R-:W-:Y:S01]  /*5210*/  UIADD3.X UR15, URZ, UR21, URZ, UP0, !UPT ;  /* 0x000000153f0f7290 */ /* 0x000fe200087fe43f */
[----:B------:R-:W-:Y:S01]  /*5220*/  R2UR UR7, R3 ;  /* 0x00000000030772ca */ /* 0x000fe200000e0000 */
[----:B------:R-:W-:Y:S01]  /*5230*/  VIADD R4, R4, 0x1 ;  /* 0x0000000104047836 */ /* 0x000fe20000000000 */
[----:B------:R-:W-:Y:S01]  /*5240*/  R2UR UR8, R11 ;  /* 0x000000000b0872ca */ /* 0x000fe200000e0000 */
[----:B------:R-:W-:Y:S01]  /*5250*/  UIADD3.X UR25, URZ, UR21, URZ, UP1, !UPT ;  /* 0x000000153f197290 */ /* 0x000fe20008ffe43f */
[----:B------:R-:W-:Y:S01]  /*5260*/  ISETP.GT.AND P2, PT, R14, 0x1, PT ;  /* 0x000000010e00780c */ /* 0x000fe20003f44270 */
[----:B------:R-:W-:Y:S01]  /*5270*/  UMOV UR19, 0x30000 ;  /* 0x0003000000137882 */ /* 0x000fe20000000000 */
[----:B------:R-:W-:Y:S01]  /*5280*/  UMOV UR16, 0x0 ;  /* 0x0000000000107882 */ /* 0x000fe20000000000 */
[----:B------:R-:W-:Y:S01]  /*5290*/  UMOV UR17, 0x10000000 ;  /* 0x1000000000117882 */ /* 0x000fe20000000000 */
[----:B------:R-:W-:Y:S01]  /*52a0*/  ISETP.NE.AND P1, PT, R4, 0x4, PT ;  /* 0x000000040400780c */ /* 0x000fe20003f25270 */
[----:B------:R-:W-:-:S03]  /*52b0*/  VIADD R13, R13, 0x40 ;  /* 0x000000400d0d7836 */ /* 0x000fc60000000000 */
[----:B------:R-:W-:Y:S01]  /*52c0*/  SEL R3, RZ, 0x1, P1 ;  /* 0x00000001ff037807 */ /* 0x000fe20000800000 */
[----:B------:R-:W-:Y:S01]  /*52d0*/  UIADD3 UR7, UR7, 0x180, URZ ;  /* 0x0000018007077890 */ /* 0x000fe2000fffe03f */
[----:B------:R-:W-:Y:S01]  /*52e0*/  SEL R4, R4, RZ, P1 ;  /* 0x000000ff04047207 */ /* 0x000fe20000800000 */
[----:B------:R-:W-:Y:S01]  /*52f0*/  UIADD3 UR13, UR8, 0x8180, URZ ;  /* 0x00008180080d7890 */ /* 0x000fe2000fffe03f */
[----:B------:R-:W-:-:S04]  /*5300*/  LOP3.LUT R2, R2, R3, RZ, 0x3c, !PT ;  /* 0x0000000302027212 */ /* 0x000fc800078e3cff */
[----:B------:R-:W-:Y:S02]  /*5310*/  UMOV UR8, UR7 ;  /* 0x0000000700087c82 */ /* 0x000fe40008000000 */
[----:B------:R0:W-:Y:S02]  /*5320*/  UTMALDG.3D.MULTICAST [UR8], [UR14], UR19, desc[UR16] ;  /* 0x000010080e0073b4 */ /* 0x0001e40008011813 */
[----:B0-----:R-:W-:Y:S01]  /*5330*/  UMOV UR8, UR13 ;  /* 0x0000000d00087c82 */ /* 0x001fe20008000000 */
[----:B------:R-:W-:Y:S02]  /*5340*/  UMOV UR11, UR18 ;  /* 0x00000012000b7c82 */ /* 0x000fe40008000000 */
[----:B------:R0:W-:Y:S02]  /*5350*/  UTMALDG.3D [UR8], [UR24], desc[UR16] ;  /* 0x00001008180075b4 */ /* 0x0001e40008011000 */
[----:B0-----:R-:W-:Y:S05]  /*5360*/  @P2 BRA `(.L_x_109) ;  /* 0xfffffffc00342947 */ /* 0x001fea000383ffff */
.L_x_105:
[----:B------:R-:W-:Y:S05]  /*5370*/  BSYNC B1 ;  /* 0x0000000000017941 */ /* 0x000fea0003800000 */
.L_x_104:
[----:B------:R-:W-:Y:S01]  /*5380*/  LOP3.LUT P4, RZ, R10, 0xff, RZ, 0xc0, !PT ;  /* 0x000000ff0aff7812 */ /* 0x000fe2000788c0ff */
[----:B------:R-:W-:Y:S01]  /*5390*/  VIADD R0, R0, UR39 ;  /* 0x0000002700007c36 */ /* 0x000fe20008000000 */
[----:B------:R-:W-:Y:S01]  /*53a0*/  ULDC.64 UR8, c[0x0][0x650] ;  /* 0x0001940000087ab9 */ /* 0x000fe20000000a00 */
[----:B------:R-:W-:Y:S01]  /*53b0*/  IMAD.U32 R3, RZ, RZ, UR39 ;  /* 0x00000027ff037e24 */ /* 0x000fe2000f8e00ff */
[----:B------:R-:W-:Y:S01]  /*53c0*/  BSSY B1, `(.L_x_110) ;  /* 0x000006f000017945 */ /* 0x000fe20003800000 */
[----:B------:R-:W-:Y:S01]  /*53d0*/  IMAD.MOV.U32 R18, RZ, RZ, -0x1 ;  /* 0xffffffffff127424 */ /* 0x000fe200078e00ff */
[----:B------:R-:W-:Y:S01]  /*53e0*/  SHF.R.U32.HI R2, RZ, 0x2, R0 ;  /* 0x00000002ff027819 */ /* 0x000fe20000011600 */
[----:B------:R-:W-:Y:S01]  /*53f0*/  IMAD.MOV.U32 R19, RZ, RZ, -0x1 ;  /* 0xffffffffff137424 */ /* 0x000fe200078e00ff */
[----:B------:R-:W-:Y:S02]  /*5400*/  ISETP.GT.U32.AND P1, PT, R0, 0x3, PT ;  /* 0x000000030000780c */ /* 0x000fe40003f24070 */
[----:B------:R-:W-:-:S02]  /*5410*/  LOP3.LUT R2, R2, 0x1, RZ, 0xc0, !PT ;  /* 0x0000000102027812 */ /* 0x000fc400078ec0ff */
[C---:B------:R-:W-:Y:S01]  /*5420*/  ISETP.LT.U32.AND P1, PT, R3.reuse, 0x4, P1 ;  /* 0x000000040300780c */ /* 0x040fe20000f21070 */
[----:B------:R-:W0:Y:S01]  /*5430*/  @P4 S2R R9, SR_CgaCtaId ;  /* 0x0000000000094919 */ /* 0x000e220000008800 */
[----:B------:R-:W-:Y:S02]  /*5440*/  @P4 MOV R4, 0x400 ;  /* 0x0000040000044802 */ /* 0x000fe40000000f00 */
[----:B------:R-:W-:Y:S02]  /*5450*/  ISETP.NE.U32.AND P2, PT, R2, 0x1, PT ;  /* 0x000000010200780c */ /* 0x000fe40003f45070 */
[----:B------:R-:W-:Y:S02]  /*5460*/  LOP3.LUT R0, R0, 0x3, RZ, 0xc0, !PT ;  /* 0x0000000300007812 */ /* 0x000fe400078ec0ff */
[----:B------:R-:W-:Y:S02]  /*5470*/  ISETP.GT.U32.AND P2, PT, R3, 0x3, !P2 ;  /* 0x000000030300780c */ /* 0x000fe40005744070 */
[----:B------:R-:W-:-:S02]  /*5480*/  SEL R3, RZ, 0x1, !P1 ;  /* 0x00000001ff037807 */ /* 0x000fc40004800000 */
[----:B------:R-:W-:Y:S02]  /*5490*/  SEL R2, RZ, 0x1, !P2 ;  /* 0x00000001ff027807 */ /* 0x000fe40005000000 */
[----:B------:R-:W-:Y:S02]  /*54a0*/  PRMT R10, RZ, 0x7610, R10 ;  /* 0x00007610ff0a7816 */ /* 0x000fe4000000000a */
[--C-:B------:R-:W-:Y:S01]  /*54b0*/  LOP3.LUT R8, R2, R8, R3.reuse, 0x96, !PT ;  /* 0x0000000802087212 */ /* 0x100fe200078e9603 */
[----:B------:R-:W-:Y:S01]  /*54c0*/  IMAD.MOV.U32 R2, RZ, RZ, -0x1 ;  /* 0xffffffffff027424 */ /* 0x000fe200078e00ff */
[----:B------:R-:W-:Y:S02]  /*54d0*/  PRMT R3, RZ, 0x7610, R3 ;  /* 0x00007610ff037816 */ /* 0x000fe40000000003 */
[----:B0-----:R-:W-:-:S04]  /*54e0*/  @P4 LEA R4, R9, R4, 0x18 ;  /* 0x0000000409044211 */ /* 0x001fc800078ec0ff */
[----:B------:R0:W-:Y:S01]  /*54f0*/  @P4 SYNCS.ARRIVE.TRANS64.A1T0 RZ, [R4+URZ+0x78], RZ ;  /* 0x000078ff04ff49a7 */ /* 0x0001e2000810003f */
[----:B------:R-:W-:-:S04]  /*5500*/  IADD3 R16, P4, R16, UR50, RZ ;  /* 0x0000003210107c10 */ /* 0x000fc8000ff9e0ff */
[----:B------:R-:W-:Y:S02]  /*5510*/  IADD3.X R17, R17, UR37, RZ, P4, !PT ;  /* 0x0000002511117c10 */ /* 0x000fe4000a7fe4ff */
[----:B------:R-:W-:-:S04]  /*5520*/  ISETP.GE.U32.AND P4, PT, R16, UR8, PT ;  /* 0x0000000810007c0c */ /* 0x000fc8000bf86070 */
[----:B------:R-:W-:-:S13]  /*5530*/  ISETP.GE.U32.AND.EX P1, PT, R17, UR9, PT, P4 ;  /* 0x0000000911007c0c */ /* 0x000fda000bf26140 */
[----:B0-----:R-:W-:Y:S05]  /*5540*/  @P1 BRA `(.L_x_111) ;  /* 0x0000000400581947 */ /* 0x001fea0003800000 */
[----:B------:R-:W0:Y:S01]  /*5550*/  S2UR UR7, SR_CTAID.X ;  /* 0x00000000000779c3 */ /* 0x000e220000002500 */
[----:B------:R-:W-:Y:S01]  /*5560*/  ULDC.64 UR8, c[0x0][0x628] ;  /* 0x00018a0000087ab9 */ /* 0x000fe20000000a00 */
[----:B------:R-:W-:Y:S01]  /*5570*/  ULDC UR10, c[0x0][0x150] ;  /* 0x00005400000a7ab9 */ /* 0x000fe20000000800 */
[----:B------:R-:W-:Y:S01]  /*5580*/  ISETP.NE.U32.AND P1, PT, RZ, UR8, PT ;  /* 0x00000008ff007c0c */ /* 0x000fe2000bf25070 */
[----:B------:R-:W-:Y:S01]  /*5590*/  ULDC UR11, c[0x0][0x630] ;  /* 0x00018c00000b7ab9 */ /* 0x000fe20000000800 */
[----:B------:R-:W-:Y:S01]  /*55a0*/  ULDC UR13, c[0x0][0x154] ;  /* 0x00005500000d7ab9 */ /* 0x000fe20000000800 */
[----:B------:R-:W-:Y:S01]  /*55b0*/  IMAD.MOV.U32 R2, RZ, RZ, R16 ;  /* 0x000000ffff027224 */ /* 0x000fe200078e0010 */
[----:B------:R-:W-:Y:S01]  /*55c0*/  ISETP.NE.AND.EX P1, PT, RZ, UR9, PT, P1 ;  /* 0x00000009ff007c0c */ /* 0x000fe2000bf25310 */
[----:B------:R-:W1:Y:S01]  /*55d0*/  S2UR UR12, SR_CTAID.Y ;  /* 0x00000000000c79c3 */ /* 0x000e620000002600 */
[----:B0-----:R-:W-:-:S05]  /*55e0*/  I2FP.F32.U32 R3, UR7 ;  /* 0x0000000700037c45 */ /* 0x001fca0008201000 */
[----:B------:R-:W-:Y:S01]  /*55f0*/  FMUL R12, R3, UR10 ;  /* 0x0000000a030c7c20 */ /* 0x000fe20008400000 */
[----:B------:R-:W-:-:S05]  /*5600*/  IMAD.MOV.U32 R3, RZ, RZ, R17 ;  /* 0x000000ffff037224 */ /* 0x000fca00078e0011 */
[----:B------:R-:W-:Y:S05]  /*5610*/  @!P1 BRA `(.L_x_112) ;  /* 0x0000000000289947 */ /* 0x000fea0003800000 */
[----:B------:R-:W-:Y:S02]  /*5620*/  ULDC UR10, c[0x0][0x634] ;  /* 0x00018d00000a7ab9 */ /* 0x000fe40000000800 */
[----:B------:R-:W-:-:S05]  /*5630*/  IADD3 R7, P1, R16, UR10, RZ ;  /* 0x0000000a10077c10 */ /* 0x000fca000ff3e0ff */
[----:B------:R-:W-:-:S04]  /*5640*/  IMAD.X R11, RZ, RZ, R17, P1 ;  /* 0x000000ffff0b7224 */ /* 0x000fc800008e0611 */
[----:B------:R-:W-:-:S04]  /*5650*/  IMAD.WIDE.U32 R4, R11, UR8, RZ ;  /* 0x000000080b047c25 */ /* 0x000fc8000f8e00ff */
[----:B------:R-:W-:-:S04]  /*5660*/  IMAD.WIDE.U32 R4, P1, R7, UR9, R4 ;  /* 0x0000000907047c25 */ /* 0x000fc8000f820004 */
[----:B------:R-:W-:-:S04]  /*5670*/  IMAD.WIDE.U32 R6, R7, UR8, RZ ;  /* 0x0000000807067c25 */ /* 0x000fc8000f8e00ff */
[----:B------:R-:W-:Y:S01]  /*5680*/  IMAD.X R3, RZ, RZ, RZ, P1 ;  /* 0x000000ffff037224 */ /* 0x000fe200008e06ff */
[----:B------:R-:W-:Y:S01]  /*5690*/  IADD3 RZ, P1, R7, R4, RZ ;  /* 0x0000000407ff7210 */ /* 0x000fe20007f3e0ff */
[----:B------:R-:W-:-:S04]  /*56a0*/  IMAD.MOV.U32 R2, RZ, RZ, R5 ;  /* 0x000000ffff027224 */ /* 0x000fc800078e0005 */
[----:B------:R-:W-:-:S08]  /*56b0*/  IMAD.WIDE.U32.X R2, R11, UR9, R2, P1 ;  /* 0x000000090b027c25 */ /* 0x000fd000088e0402 */
.L_x_112:
[--C-:B------:R-:W-:Y:S01]  /*56c0*/  SHF.R.U64 R19, R2, UR11, R3.reuse ;  /* 0x0000000b02137c19 */ /* 0x100fe20008001203 */
[----:B------:R-:W0:Y:S01]  /*56d0*/  F2I.U32.TRUNC.NTZ R12, R12 ;  /* 0x0000000c000c7305 */ /* 0x000e22000020f000 */
[----:B------:R-:W-:Y:S01]  /*56e0*/  SHF.R.U32.HI R2, RZ, UR11, R3 ;  /* 0x0000000bff027c19 */ /* 0x000fe20008011603 */
[----:B------:R-:W-:Y:S01]  /*56f0*/  ULDC.64 UR8, c[0x0][0x620] ;  /* 0x0001880000087ab9 */ /* 0x000fe20000000a00 */
[----:B------:R-:W-:Y:S01]  /*5700*/  IADD3 R5, P1, RZ, -R19, RZ ;  /* 0x80000013ff057210 */ /* 0x000fe20007f3e0ff */
[----:B------:R-:W-:Y:S01]  /*5710*/  ULDC.64 UR14, c[0x0][0x640] ;  /* 0x00019000000e7ab9 */ /* 0x000fe20000000a00 */
[----:B-1----:R-:W-:Y:S01]  /*5720*/  I2FP.F32.U32 R4, UR12 ;  /* 0x0000000c00047c45 */ /* 0x002fe20008201000 */
[----:B------:R-:W1:Y:S01]  /*5730*/  LDC R11, c[0x0][0x610] ;  /* 0x00018400ff0b7b82 */ /* 0x000e620000000800 */
[----:B------:R-:W-:Y:S01]  /*5740*/  ULDC UR11, c[0x0][0x658] ;  /* 0x00019600000b7ab9 */ /* 0x000fe20000000800 */
[----:B------:R-:W-:Y:S01]  /*5750*/  IMAD.X R2, RZ, RZ, ~R2, P1 ;  /* 0x000000ffff027224 */ /* 0x000fe200008e0e02 */
[----:B------:R-:W-:Y:S01]  /*5760*/  ISETP.NE.U32.AND P1, PT, RZ, UR14, PT ;  /* 0x0000000eff007c0c */ /* 0x000fe2000bf25070 */
[----:B------:R-:W-:Y:S01]  /*5770*/  FMUL R6, R4, UR13 ;  /* 0x0000000d04067c20 */ /* 0x000fe20008400000 */
[----:B------:R-:W-:Y:S01]  /*5780*/  ULDC UR13, c[0x0][0x648] ;  /* 0x00019200000d7ab9 */ /* 0x000fe20000000800 */
[----:B------:R-:W-:Y:S01]  /*5790*/  IMAD R4, R2, UR8, RZ ;  /* 0x0000000802047c24 */ /* 0x000fe2000f8e02ff */
[----:B------:R-:W-:Y:S01]  /*57a0*/  ISETP.NE.AND.EX P1, PT, RZ, UR15, PT, P1 ;  /* 0x0000000fff007c0c */ /* 0x000fe2000bf25310 */
[C---:B------:R-:W-:Y:S01]  /*57b0*/  IMAD.WIDE.U32 R2, R5.reuse, UR8, R16 ;  /* 0x0000000805027c25 */ /* 0x040fe2000f8e0010 */
[----:B0-----:R-:W-:Y:S01]  /*57c0*/  R2UR UR8, R12 ;  /* 0x000000000c0872ca */ /* 0x001fe200000e0000 */
[----:B------:R-:W0:Y:S02]  /*57d0*/  F2I.U32.TRUNC.NTZ R6, R6 ;  /* 0x0000000600067305 */ /* 0x000e24000020f000 */
[----:B------:R-:W-:Y:S01]  /*57e0*/  IMAD R5, R5, UR9, R4 ;  /* 0x0000000905057c24 */ /* 0x000fe2000f8e0204 */
[----:B------:R-:W-:-:S03]  /*57f0*/  ULDC UR9, c[0x0][0x618] ;  /* 0x0001860000097ab9 */ /* 0x000fc60000000800 */
[----:B------:R-:W-:-:S05]  /*5800*/  IMAD.IADD R3, R3, 0x1, R5 ;  /* 0x0000000103037824 */ /* 0x000fca00078e0205 */
[--C-:B------:R-:W-:Y:S02]  /*5810*/  SHF.R.U64 R12, R2, UR9, R3.reuse ;  /* 0x00000009020c7c19 */ /* 0x100fe40008001203 */
[----:B------:R-:W-:Y:S01]  /*5820*/  SHF.R.U32.HI R3, RZ, UR9, R3 ;  /* 0x00000009ff037c19 */ /* 0x000fe20008011603 */
[----:B------:R-:W-:Y:S01]  /*5830*/  ULDC UR9, c[0x0][0x608] ;  /* 0x0001820000097ab9 */ /* 0x000fe20000000800 */
[----:B0-----:R-:W-:Y:S02]  /*5840*/  R2UR UR10, R6 ;  /* 0x00000000060a72ca */ /* 0x001fe400000e0000 */
[--C-:B------:R-:W-:Y:S02]  /*5850*/  SHF.R.U64 R14, R12, UR9, R3.reuse ;  /* 0x000000090c0e7c19 */ /* 0x100fe40008001203 */
[----:B------:R-:W-:Y:S01]  /*5860*/  SHF.R.U32.HI R3, RZ, UR9, R3 ;  /* 0x00000009ff037c19 */ /* 0x000fe20008011603 */
[----:B------:R-:W-:-:S03]  /*5870*/  UIADD3 UR9, -UR8, URZ, URZ ;  /* 0x0000003f08097290 */ /* 0x000fc6000fffe13f */
[--C-:B------:R-:W-:Y:S01]  /*5880*/  SHF.R.U64 R18, R14, UR11, R3.reuse ;  /* 0x0000000b0e127c19 */ /* 0x100fe20008001203 */
[----:B------:R-:W-:Y:S01]  /*5890*/  ULDC UR8, c[0x0][0x144] ;  /* 0x0000510000087ab9 */ /* 0x000fe20000000800 */
[----:B------:R-:W-:-:S03]  /*58a0*/  SHF.R.U32.HI R3, RZ, UR11, R3 ;  /* 0x0000000bff037c19 */ /* 0x000fc60008011603 */
[----:B------:R-:W-:Y:S01]  /*58b0*/  IMAD.MOV.U32 R2, RZ, RZ, R18 ;  /* 0x000000ffff027224 */ /* 0x000fe200078e0012 */
[----:B------:R-:W-:Y:S06]  /*58c0*/  @!P1 BRA `(.L_x_113) ;  /* 0x0000000000289947 */ /* 0x000fec0003800000 */
        /* <DEDUP_REMOVED lines=10> */
.L_x_113:
[----:B------:R-:W-:Y:S01]  /*5970*/  UISETP.NE.AND UP0, UPT, UR38, URZ, UPT ;  /* 0x0000003f2600728c */ /* 0x000fe2000bf05270 */
[----:B------:R-:W-:Y:S01]  /*5980*/  SHF.R.U64 R3, R2, UR13, R3 ;  /* 0x0000000d02037c19 */ /* 0x000fe20008001203 */
[----:B------:R-:W-:Y:S01]  /*5990*/  UIADD3 UR10, -UR10, URZ, URZ ;  /* 0x0000003f0a0a7290 */ /* 0x000fe2000fffe13f */
[----:B------:R-:W-:Y:S01]  /*59a0*/  LOP3.LUT R2, R14, UR6, RZ, 0xc0, !PT ;  /* 0x000000060e027c12 */ /* 0x000fe2000f8ec0ff */
[----:B------:R-:W-:Y:S02]  /*59b0*/  UIMAD UR7, UR8, UR9, UR7 ;  /* 0x00000009080772a4 */ /* 0x000fe4000f8e0207 */
[----:B------:R-:W-:Y:S01]  /*59c0*/  IMAD.MOV R5, RZ, RZ, -R3 ;  /* 0x000000ffff057224 */ /* 0x000fe200078e0a03 */
[----:B------:R-:W-:Y:S01]  /*59d0*/  ULDC UR8, c[0x0][0x148] ;  /* 0x0000520000087ab9 */ /* 0x000fe20000000800 */
[----:B------:R-:W-:Y:S01]  /*59e0*/  IMAD R4, R3, UR5, R2 ;  /* 0x0000000503047c24 */ /* 0x000fe2000f8e0202 */
[----:B------:R-:W-:Y:S02]  /*59f0*/  LOP3.LUT R3, R12, UR4, RZ, 0xc0, !PT ;  /* 0x000000040c037c12 */ /* 0x000fe4000f8ec0ff */
[----:B------:R-:W-:Y:S01]  /*5a00*/  @UP0 UIMAD UR7, UR8, UR10, UR12 ;  /* 0x0000000a080702a4 */ /* 0x000fe2000f8e020c */
[----:B------:R-:W-:-:S02]  /*5a10*/  PLOP3.LUT P1, PT, PT, PT, UP0, 0x80, 0x0 ;  /* 0x000000000000781c */ /* 0x000fc40003f2f008 */
[----:B------:R-:W-:Y:S02]  /*5a20*/  ULDC UR8, c[0x0][0x638] ;  /* 0x00018e0000087ab9 */ /* 0x000fe40000000800 */
[----:B------:R-:W-:Y:S02]  /*5a30*/  IMAD R2, R5, UR8, R18 ;  /* 0x0000000805027c24 */ /* 0x000fe4000f8e0212 */
[----:B-1----:R-:W-:Y:S01]  /*5a40*/  IMAD R11, R4, R11, UR7 ;  /* 0x00000007040b7e24 */ /* 0x002fe2000f8e020b */
[----:B------:R-:W-:Y:S01]  /*5a50*/  ULDC UR7, c[0x0][0x600] ;  /* 0x0001800000077ab9 */ /* 0x000fe20000000800 */
[----:B------:R-:W-:Y:S02]  /*5a60*/  IMAD.MOV.U32 R4, RZ, RZ, 0x1 ;  /* 0x00000001ff047424 */ /* 0x000fe400078e00ff */
[----:B------:R-:W-:-:S03]  /*5a70*/  IMAD R18, R2, UR7, R3 ;  /* 0x0000000702127c24 */ /* 0x000fc6000f8e0203 */
[----:B------:R-:W-:Y:S02]  /*5a80*/  PRMT R3, R4, 0x7610, R3 ;  /* 0x0000761004037816 */ /* 0x000fe40000000003 */
[----:B------:R-:W-:Y:S02]  /*5a90*/  SEL R2, R18, R11, !P1 ;  /* 0x0000000b12027207 */ /* 0x000fe40004800000 */
[----:B------:R-:W-:-:S07]  /*5aa0*/  SEL R18, R11, R18, !P1 ;  /* 0x000000120b127207 */ /* 0x000fce0004800000 */
.L_x_111:
[----:B------:R-:W-:Y:S05]  /*5ab0*/  BSYNC B1 ;  /* 0x0000000000017941 */ /* 0x000fea0003800000 */
.L_x_110:
[----:B------:R-:W-:-:S13]  /*5ac0*/  LOP3.LUT P1, RZ, R3, 0xff, RZ, 0xc0, !PT ;  /* 0x000000ff03ff7812 */ /* 0x000fda000782c0ff */
[----:B------:R-:W-:Y:S05]  /*5ad0*/  @P1 BRA `(.L_x_114) ;  /* 0xfffffff400201947 */ /* 0x000fea000383ffff */
[----:B------:R-:W-:Y:S05]  /*5ae0*/  BSYNC B0 ;  /* 0x0000000000007941 */ /* 0x000fea0003800000 */
.L_x_102:
[----:B------:R-:W-:-:S03]  /*5af0*/  UMOV UR7, 0xffffffff ;  /* 0xffffffff00077882 */ /* 0x000fc60000000000 */
[----:B------:R-:W-:Y:S05]  /*5b00*/  BRA.DIV UR7, `(.L_x_115) ;  /* 0x0000000607447947 */ /* 0x000fea000b800000 */
[----:B------:R-:W-:-:S13]  /*5b10*/  ELECT P6, URZ, PT ;  /* 0x00000000003f782f */ /* 0x000fda00038c0000 */
.L_x_131:
[----:B------:R-:W-:Y:S04]  /*5b20*/  BSSY B0, `(.L_x_116) ;  /* 0x000002c000007945 */ /* 0x000fe80003800000 */
[----:B------:R-:W-:Y:S05]  /*5b30*/  @!P6 BRA `(.L_x_117) ;  /* 0x0000000000a8e947 */ /* 0x000fea0003800000 */
[----:B------:R-:W-:-:S04]  /*5b40*/  ULOP3.LUT UR7, UR36, 0x2, URZ, 0xfc, !UPT ;  /* 0x0000000224077892 */ /* 0x000fc8000f8efc3f */
[----:B------:R-:W-:-:S06]  /*5b50*/  UISETP.NE.AND UP0, UPT, UR7, 0x3, UPT ;  /* 0x000000030700788c */ /* 0x000fcc000bf05270 */
[----:B------:R-:W-:-:S13]  /*5b60*/  PLOP3.LUT P0, PT, PT, PT, UP0, 0x80, 0x0 ;  /* 0x000000000000781c */ /* 0x000fda0003f0f008 */
[----:B------:R-:W-:Y:S05]  /*5b70*/  @!P0 BRA `(.L_x_118) ;  /* 0x0000000000048947 */ /* 0x000fea0003800000 */
[----:B------:R-:W-:Y:S01]  /*5b80*/  BPT.TRAP 0x1 ;  /* 0x000000040000795c */ /* 0x000fe20000300000 */
.L_x_118:
[----:B------:R-:W0:Y:S01]  /*5b90*/  S2R R3, SR_CgaCtaId ;  /* 0x0000000000037919 */ /* 0x000e220000008800 */
[----:B------:R-:W-:-:S04]  /*5ba0*/  MOV R2, 0x400 ;  /* 0x0000040000027802 */ /* 0x000fc80000000f00 */
[----:B0-----:R-:W-:Y:S02]  /*5bb0*/  LEA R3, R3, R2, 0x18 ;  /* 0x0000000203037211 */ /* 0x001fe400078ec0ff */
[----:B------:R-:W-:-:S03]  /*5bc0*/  SHF.L.U32 R2, R8, 0x1f, RZ ;  /* 0x0000001f08027819 */ /* 0x000fc600000006ff */
[----:B------:R-:W-:-:S04]  /*5bd0*/  VIADD R3, R3, 0x20 ;  /* 0x0000002003037836 */ /* 0x000fc80000000000 */
[C---:B------:R-:W-:Y:S02]  /*5be0*/  IMAD R7, R0.reuse, 0x8, R3 ;  /* 0x0000000800077824 */ /* 0x040fe400078e0203 */
[----:B------:R-:W-:Y:S02]  /*5bf0*/  VIADD R0, R0, 0x1 ;  /* 0x0000000100007836 */ /* 0x000fe40000000000 */
[----:B------:R-:W0:Y:S03]  /*5c00*/  SYNCS.PHASECHK.TRANS64.TRYWAIT P0, [R7+URZ], R2 ;  /* 0x00000002070075a7 */ /* 0x000e26000800017f */
[----:B------:R-:W-:-:S04]  /*5c10*/  ISETP.NE.AND P1, PT, R0, 0x4, PT ;  /* 0x000000040000780c */ /* 0x000fc80003f25270 */
[----:B------:R-:W-:Y:S02]  /*5c20*/  SEL R5, RZ, 0x1, P1 ;  /* 0x00000001ff057807 */ /* 0x000fe40000800000 */
[----:B------:R-:W-:Y:S02]  /*5c30*/  SEL R0, R0, RZ, P1 ;  /* 0x000000ff00007207 */ /* 0x000fe40000800000 */
[----:B------:R-:W-:-:S03]  /*5c40*/  LOP3.LUT R5, R8, R5, RZ, 0x3c, !PT ;  /* 0x0000000508057212 */ /* 0x000fc600078e3cff */
[----:B------:R-:W-:Y:S01]  /*5c50*/  IMAD R9, R0, 0x8, R3 ;  /* 0x0000000800097824 */ /* 0x000fe200078e0203 */
[----:B------:R-:W-:Y:S01]  /*5c60*/  SHF.L.U32 R4, R5, 0x1f, RZ ;  /* 0x0000001f05047819 */ /* 0x000fe200000006ff */
[----:B0-----:R-:W-:Y:S06]  /*5c70*/  @!P0 BRA `(.L_x_119) ;  /* 0x0000000400088947 */ /* 0x001fec0003800000 */
.L_x_132:
[----:B------:R-:W1:Y:S01]  /*5c80*/  SYNCS.PHASECHK.TRANS64.TRYWAIT P0, [R9+URZ], R4 ;  /* 0x00000004090075a7 */ /* 0x000e62000800017f */
[----:B------:R-:W-:-:S05]  /*5c90*/  VIADD R0, R0, 0x1 ;  /* 0x0000000100007836 */ /* 0x000fca0000000000 */
[----:B------:R-:W-:-:S04]  /*5ca0*/  ISETP.NE.AND P1, PT, R0, 0x4, PT ;  /* 0x000000040000780c */ /* 0x000fc80003f25270 */
[----:B0-----:R-:W-:Y:S02]  /*5cb0*/  SEL R2, RZ, 0x1, P1 ;  /* 0x00000001ff027807 */ /* 0x001fe40000800000 */
[----:B------:R-:W-:Y:S02]  /*5cc0*/  SEL R0, R0, RZ, P1 ;  /* 0x000000ff00007207 */ /* 0x000fe40000800000 */
[----:B------:R-:W-:-:S03]  /*5cd0*/  LOP3.LUT R7, R5, R2, RZ, 0x3c, !PT ;  /* 0x0000000205077212 */ /* 0x000fc600078e3cff */
[----:B------:R-:W-:Y:S01]  /*5ce0*/  IMAD R6, R0, 0x8, R3 ;  /* 0x0000000800067824 */ /* 0x000fe200078e0203 */
[----:B------:R-:W-:Y:S01]  /*5cf0*/  SHF.L.U32 R5, R7, 0x1f, RZ ;  /* 0x0000001f07057819 */ /* 0x000fe200000006ff */
[----:B-1----:R-:W-:Y:S06]  /*5d00*/  @!P0 BRA `(.L_x_120) ;  /* 0x0000000000f88947 */ /* 0x002fec0003800000 */
.L_x_133:
[----:B------:R-:W1:Y:S01]  /*5d10*/  SYNCS.PHASECHK.TRANS64.TRYWAIT P0, [R6+URZ], R5 ;  /* 0x00000005060075a7 */ /* 0x000e62000800017f */
[----:B------:R-:W-:-:S05]  /*5d20*/  VIADD R0, R0, 0x1 ;  /* 0x0000000100007836 */ /* 0x000fca0000000000 */
[----:B------:R-:W-:-:S04]  /*5d30*/  ISETP.NE.AND P1, PT, R0, 0x4, PT ;  /* 0x000000040000780c */ /* 0x000fc80003f25270 */
[----:B------:R-:W-:Y:S02]  /*5d40*/  SEL R2, RZ, 0x1, P1 ;  /* 0x00000001ff027807 */ /* 0x000fe40000800000 */
[----:B------:R-:W-:Y:S02]  /*5d50*/  SEL R0, R0, RZ, P1 ;  /* 0x000000ff00007207 */ /* 0x000fe40000800000 */
[----:B------:R-:W-:Y:S01]  /*5d60*/  LOP3.LUT R2, R7, R2, RZ, 0x3c, !PT ;  /* 0x0000000207027212 */ /* 0x000fe200078e3cff */
[----:B-1----:R-:W-:Y:S06]  /*5d70*/  @!P0 BRA `(.L_x_121) ;  /* 0x0000000000f08947 */ /* 0x002fec0003800000 */
.L_x_134:
[----:B------:R-:W-:Y:S01]  /*5d80*/  IMAD R3, R0, 0x8, R3 ;  /* 0x0000000800037824 */ /* 0x000fe200078e0203 */
[----:B------:R-:W-:-:S07]  /*5d90*/  SHF.L.U32 R0, R2, 0x1f, RZ ;  /* 0x0000001f02007819 */ /* 0x000fce00000006ff */
.L_x_122:
[----:B---3--:R3:W4:Y:S02]  /*5da0*/  SYNCS.PHASECHK.TRANS64.TRYWAIT P0, [R3+URZ], R0 ;  /* 0x00000000030075a7 */ /* 0x008724000800017f */
[----:B----4-:R-:W-:Y:S05]  /*5db0*/  @!P0 NANOSLEEP.SYNCS 0x989680 ;  /* 0x009896800000895d */ /* 0x010fea0003900000 */
[----:B------:R-:W4:Y:S02]  /*5dc0*/  @!P0 SYNCS.PHASECHK.TRANS64 P0, [R3+URZ], R0 ;  /* 0x00000000030085a7 */ /* 0x000f24000800007f */
[----:B----4-:R-:W-:Y:S05]  /*5dd0*/  @!P0 BRA `(.L_x_122) ;  /* 0xfffffffc00f08947 */ /* 0x010fea000383ffff */
.L_x_117:
[----:B------:R-:W-:Y:S05]  /*5de0*/  BSYNC B0 ;  /* 0x0000000000007941 */ /* 0x000fea0003800000 */
.L_x_116:
[----:B------:R-:W-:Y:S05]  /*5df0*/  EXIT ;  /* 0x000000000000794d */ /* 0x000fea0003800000 */
.L_x_18:
[----:B0-----:R0:W1:Y:S02]  /*5e00*/  SYNCS.PHASECHK.TRANS64.TRYWAIT P0, [R62+URZ], R3 ;  /* 0x000000033e0075a7 */ /* 0x001064000800017f */
[----:B-1----:R-:W-:Y:S05]  /*5e10*/  @!P0 NANOSLEEP.SYNCS 0x989680 ;  /* 0x009896800000895d */ /* 0x002fea0003900000 */
[----:B------:R-:W1:Y:S02]  /*5e20*/  @!P0 SYNCS.PHASECHK.TRANS64 P0, [R62+URZ], R3 ;  /* 0x000000033e0085a7 */ /* 0x000e64000800007f */
[----:B-1----:R-:W-:Y:S05]  /*5e30*/  @!P0 BRA `(.L_x_18) ;  /* 0xfffffffc00f08947 */ /* 0x002fea000383ffff */
[----:B------:R-:W-:Y:S05]  /*5e40*/  BRA `(.L_x_123) ;  /* 0xffffffb800687947 */ /* 0x000fea000383ffff */
.L_x_23:
[----:B-1----:R1:W2:Y:S02]  /*5e50*/  SYNCS.PHASECHK.TRANS64.TRYWAIT P1, [R3+URZ], R0 ;  /* 0x00000000030075a7 */ /* 0x0022a4000802017f */
[----:B--2---:R-:W-:Y:S05]  /*5e60*/  @!P1 NANOSLEEP.SYNCS 0x989680 ;  /* 0x009896800000995d */ /* 0x004fea0003900000 */
[----:B------:R-:W2:Y:S02]  /*5e70*/  @!P1 SYNCS.PHASECHK.TRANS64 P1, [R3+URZ], R0 ;  /* 0x00000000030095a7 */ /* 0x000ea4000802007f */
[----:B--2---:R-:W-:Y:S05]  /*5e80*/  @!P1 BRA `(.L_x_23) ;  /* 0xfffffffc00f09947 */ /* 0x004fea000383ffff */
[----:B------:R-:W-:Y:S05]  /*5e90*/  BRA `(.L_x_22) ;  /* 0xffffffb800d07947 */ /* 0x000fea000383ffff */
.L_x_28:
[----:B-1----:R-:W-:-:S04]  /*5ea0*/  IMAD.U32 R5, RZ, RZ, UR4 ;  /* 0x00000004ff057e24 */ /* 0x002fc8000f8e00ff */
[----:B------:R1:W2:Y:S03]  /*5eb0*/  SYNCS.PHASECHK.TRANS64.TRYWAIT P1, [R5+URZ], R4 ;  /* 0x00000004050075a7 */ /* 0x0002a6000802017f */
[----:B--2---:R-:W-:Y:S05]  /*5ec0*/  @!P1 NANOSLEEP.SYNCS 0x989680 ;  /* 0x009896800000995d */ /* 0x004fea0003900000 */
[----:B------:R-:W2:Y:S02]  /*5ed0*/  @!P1 SYNCS.PHASECHK.TRANS64 P1, [R5+URZ], R4 ;  /* 0x00000004050095a7 */ /* 0x000ea4000802007f */
[----:B--2---:R-:W-:Y:S05]  /*5ee0*/  @!P1 BRA `(.L_x_28) ;  /* 0xfffffffc00ec9947 */ /* 0x004fea000383ffff */
[----:B------:R-:W-:Y:S05]  /*5ef0*/  BRA `(.L_x_27) ;  /* 0xffffffbc00887947 */ /* 0x000fea000383ffff */
.L_x_34:
[----:B0-----:R0:W1:Y:S02]  /*5f00*/  SYNCS.PHASECHK.TRANS64.TRYWAIT P0, [R62+URZ+0x10], R3 ;  /* 0x000010033e0075a7 */ /* 0x001064000800017f */
[----:B-1----:R-:W-:Y:S05]  /*5f10*/  @!P0 NANOSLEEP.SYNCS 0x989680 ;  /* 0x009896800000895d */ /* 0x002fea0003900000 */
[----:B------:R-:W1:Y:S02]  /*5f20*/  @!P0 SYNCS.PHASECHK.TRANS64 P0, [R62+URZ+0x10], R3 ;  /* 0x000010033e0085a7 */ /* 0x000e64000800007f */
[----:B-1----:R-:W-:Y:S05]  /*5f30*/  @!P0 BRA `(.L_x_34) ;  /* 0xfffffffc00f08947 */ /* 0x002fea000383ffff */
[----:B------:R-:W-:Y:S05]  /*5f40*/  BRA `(.L_x_124) ;  /* 0xffffffc000d87947 */ /* 0x000fea000383ffff */
.L_x_103:
[----:B------:R-:W-:Y:S01]  /*5f50*/  BSSY B1, `(.L_x_125) ;  /* 0x0000006000017945 */ /* 0x000fe20003800000 */
[----:B------:R-:W-:-:S07]  /*5f60*/  IMAD.MOV.U32 R15, RZ, RZ, -0x1 ;  /* 0xffffffffff0f7424 */ /* 0x000fce00078e00ff */
[----:B--2---:R-:W-:Y:S05]  /*5f70*/  WARPSYNC.COLLECTIVE R15, `(.L_x_126) ;  /* 0x000000000f0c7348 */ /* 0x004fea0003c00000 */
[----:B------:R-:W-:Y:S02]  /*5f80*/  ELECT P6, UR62, PT ;  /* 0x00000000003e782f */ /* 0x000fe400038c0000 */
[----:B------:R-:W-:Y:S01]  /*5f90*/  MOV R14, UR62 ;  /* 0x0000003e000e7c02 */ /* 0x000fe20008000f00 */
[----:B--2---:R-:W-:Y:S10]  /*5fa0*/  ENDCOLLECTIVE ;  /* 0x000000000000791b */ /* 0x004ff40003800000 */
.L_x_126:
[----:B------:R-:W-:Y:S05]  /*5fb0*/  BSYNC B1 ;  /* 0x0000000000017941 */ /* 0x000fea0003800000 */
.L_x_125:
[----:B------:R-:W-:Y:S05]  /*5fc0*/  BRA `(.L_x_127) ;  /* 0xffffffec00f07947 */ /* 0x000fea000383ffff */
.L_x_106:
[----:B0-----:R0:W1:Y:S02]  /*5fd0*/  SYNCS.PHASECHK.TRANS64.TRYWAIT P1, [R12+URZ+0x20], R3 ;  /* 0x000020030c0075a7 */ /* 0x001064000802017f */
[----:B-1----:R-:W-:Y:S05]  /*5fe0*/  @!P1 NANOSLEEP.SYNCS 0x989680 ;  /* 0x009896800000995d */ /* 0x002fea0003900000 */
[----:B------:R-:W1:Y:S02]  /*5ff0*/  @!P1 SYNCS.PHASECHK.TRANS64 P1, [R12+URZ+0x20], R3 ;  /* 0x000020030c0095a7 */ /* 0x000e64000802007f */
[----:B-1----:R-:W-:Y:S05]  /*6000*/  @!P1 BRA `(.L_x_106) ;  /* 0xfffffffc00f09947 */ /* 0x002fea000383ffff */
[----:B------:R-:W-:Y:S05]  /*6010*/  BRA `(.L_x_128) ;  /* 0xfffffff0002c7947 */ /* 0x000fea000383ffff */
.L_x_115:
[----:B------:R-:W-:Y:S01]  /*6020*/  BSSY B0, `(.L_x_129) ;  /* 0x0000006000007945 */ /* 0x000fe20003800000 */
[----:B------:R-:W-:-:S07]  /*6030*/  IMAD.MOV.U32 R15, RZ, RZ, -0x1 ;  /* 0xffffffffff0f7424 */ /* 0x000fce00078e00ff */
[----:B--2---:R-:W-:Y:S05]  /*6040*/  WARPSYNC.COLLECTIVE R15, `(.L_x_130) ;  /* 0x000000000f0c7348 */ /* 0x004fea0003c00000 */
[----:B------:R-:W-:Y:S02]  /*6050*/  ELECT P6, UR62, PT ;  /* 0x00000000003e782f */ /* 0x000fe400038c0000 */
[----:B------:R-:W-:Y:S01]  /*6060*/  MOV R14, UR62 ;  /* 0x0000003e000e7c02 */ /* 0x000fe20008000f00 */
[----:B--2---:R-:W-:Y:S10]  /*6070*/  ENDCOLLECTIVE ;  /* 0x000000000000791b */ /* 0x004ff40003800000 */
.L_x_130:
[----:B------:R-:W-:Y:S05]  /*6080*/  BSYNC B0 ;  /* 0x0000000000007941 */ /* 0x000fea0003800000 */
.L_x_129:
[----:B------:R-:W-:Y:S05]  /*6090*/  BRA `(.L_x_131) ;  /* 0xfffffff800a07947 */ /* 0x000fea000383ffff */
.L_x_119:
[----:B0-----:R0:W1:Y:S02]  /*60a0*/  SYNCS.PHASECHK.TRANS64.TRYWAIT P0, [R7+URZ], R2 ;  /* 0x00000002070075a7 */ /* 0x001064000800017f */
[----:B-1----:R-:W-:Y:S05]  /*60b0*/  @!P0 NANOSLEEP.SYNCS 0x989680 ;  /* 0x009896800000895d */ /* 0x002fea0003900000 */
[----:B------:R-:W1:Y:S02]  /*60c0*/  @!P0 SYNCS.PHASECHK.TRANS64 P0, [R7+URZ], R2 ;  /* 0x00000002070085a7 */ /* 0x000e64000800007f */
[----:B-1----:R-:W-:Y:S05]  /*60d0*/  @!P0 BRA `(.L_x_119) ;  /* 0xfffffffc00f08947 */ /* 0x002fea000383ffff */
[----:B------:R-:W-:Y:S05]  /*60e0*/  BRA `(.L_x_132) ;  /* 0xfffffff800e47947 */ /* 0x000fea000383ffff */
.L_x_120:
[----:B0-----:R0:W1:Y:S02]  /*60f0*/  SYNCS.PHASECHK.TRANS64.TRYWAIT P0, [R9+URZ], R4 ;  /* 0x00000004090075a7 */ /* 0x001064000800017f */
[----:B-1----:R-:W-:Y:S05]  /*6100*/  @!P0 NANOSLEEP.SYNCS 0x989680 ;  /* 0x009896800000895d */ /* 0x002fea0003900000 */
[----:B------:R-:W1:Y:S02]  /*6110*/  @!P0 SYNCS.PHASECHK.TRANS64 P0, [R9+URZ], R4 ;  /* 0x00000004090085a7 */ /* 0x000e64000800007f */
[----:B-1----:R-:W-:Y:S05]  /*6120*/  @!P0 BRA `(.L_x_120) ;  /* 0xfffffffc00f08947 */ /* 0x002fea000383ffff */
[----:B------:R-:W-:Y:S05]  /*6130*/  BRA `(.L_x_133) ;  /* 0xfffffff800f47947 */ /* 0x000fea000383ffff */
.L_x_121:
[----:B-1----:R1:W3:Y:S02]  /*6140*/  SYNCS.PHASECHK.TRANS64.TRYWAIT P0, [R6+URZ], R5 ;  /* 0x00000005060075a7 */ /* 0x0022e4000800017f */
[----:B---3--:R-:W-:Y:S05]  /*6150*/  @!P0 NANOSLEEP.SYNCS 0x989680 ;  /* 0x009896800000895d */ /* 0x008fea0003900000 */
[----:B------:R-:W3:Y:S02]  /*6160*/  @!P0 SYNCS.PHASECHK.TRANS64 P0, [R6+URZ], R5 ;  /* 0x00000005060085a7 */ /* 0x000ee4000800007f */
[----:B---3--:R-:W-:Y:S05]  /*6170*/  @!P0 BRA `(.L_x_121) ;  /* 0xfffffffc00f08947 */ /* 0x008fea000383ffff */
[----:B------:R-:W-:Y:S05]  /*6180*/  BRA `(.L_x_134) ;  /* 0xfffffff800fc7947 */ /* 0x000fea000383ffff */
.L_x_135:
[----:B------:R-:W-:-:S00]  /*6190*/  BRA `(.L_x_135) ;  /* 0xfffffffc00fc7947 */ /* 0x000fc0000383ffff */
[----:B------:R-:W-:-:S00]  /*61a0*/  NOP ;  /* 0x0000000000007918 */ /* 0x000fc00000000000 */
        /* <DEDUP_REMOVED lines=13> */
.L_x_136:


//--------------------- .nv.global.init           --------------------------
	.section	.nv.global.init,"aw",@progbits
.nv.global.init:
	.type		$str$22,@object
	.size		$str$22,($str$23 - $str$22)
$str$22:
        /*0000*/ 	.byte	0x6b, 0x5f, 0x74, 0x69, 0x6c, 0x65, 0x5f, 0x63, 0x6f, 0x75, 0x6e, 0x74, 0x20, 0x3e, 0x3d, 0x20
        /*0010*/ 	.byte	0x31, 0x00
	.type		$str$23,@object
	.size		$str$23,(__unnamed_1 - $str$23)
$str$23:
        /*0012*/ 	.byte	0x2f, 0x74, 0x6d, 0x70, 0x2f, 0x63, 0x75, 0x74, 0x6c, 0x61, 0x73, 0x73, 0x5f, 0x73, 0x77, 0x65
        /*0022*/ 	.byte	0x65, 0x70, 0x5f, 0x73, 0x72, 0x63, 0x2f, 0x69, 0x6e, 0x63, 0x6c, 0x75, 0x64, 0x65, 0x2f, 0x63
        /*0032*/ 	.byte	0x75, 0x74, 0x6c, 0x61, 0x73, 0x73, 0x2f, 0x67, 0x65, 0x6d, 0x6d, 0x2f, 0x63, 0x6f, 0x6c, 0x6c
        /*0042*/ 	.byte	0x65, 0x63, 0x74, 0x69, 0x76, 0x65, 0x2f, 0x73, 0x6d, 0x39, 0x30, 0x5f, 0x6d, 0x6d, 0x61, 0x5f
        /*0052*/ 	.byte	0x74, 0x6d, 0x61, 0x5f, 0x67, 0x6d, 0x6d, 0x61, 0x5f, 0x73, 0x73, 0x5f, 0x77, 0x61, 0x72, 0x70
        /*0062*/ 	.byte	0x73, 0x70, 0x65, 0x63, 0x69, 0x61, 0x6c, 0x69, 0x7a, 0x65, 0x64, 0x2e, 0x68, 0x70, 0x70, 0x00
	.type		__unnamed_1,@object
	.size		__unnamed_1,(.L_0 - __unnamed_1)
__unnamed_1:
        /*0072*/ 	.byte	0x76, 0x6f, 0x69, 0x64, 0x20, 0x63, 0x75, 0x74, 0x6c, 0x61, 0x73, 0x73, 0x3a, 0x3a, 0x67, 0x65
        /* <DEDUP_REMOVED lines=179> */
        /*0bb2*/ 	.byte	0x74, 0x65, 0x3a, 0x3a, 0x69, 0x64, 0x65, 0x6e, 0x74, 0x69, 0x74, 0x79, 0x5d, 0x00
.L_0:


//--------------------- .nv.shared._ZN7cutlass13device_kernelINS_4gemm6kernel13GemmUniversalIN4cute5tupleIJiiiiEEENS1_10collective13CollectiveMmaINS1_34MainloopSm90TmaGmmaWarpSpecializedILi4ENS5_IJNS4_1CILi1EEENSA_ILi2EEESB_EEENS1_32KernelTmaWarpSpecializedPingpongEEENS5_IJNSA_ILi64EEESG_SG_EEENS_6half_tENS5_IJlSB_lEEESI_SJ_NS4_8TiledMMAINS4_8MMA_AtomIJNS4_4SM904GMMA25MMA_64x64x16_F32F16F16_SSILNSN_5MajorE0ELSP_0ELNSN_7ScaleInE1ELSQ_1EEEEEENS4_6LayoutINS5_IJSB_SB_SB_EEENS5_IJNSA_ILi0EEESV_SV_EEEEENS5_IJNS4_10UnderscoreESY_SY_EEEEENS4_23SM90_TMA_LOAD_MULTICASTENS4_14ComposedLayoutINS4_7SwizzleILi3ELi4ELi3EEENS4_18smem_ptr_flag_bitsILi16EEENST_INS5_IJNSA_ILi8EEESG_EEENS5_IJSG_SB_EEEEEEEvNS4_8identityENS4_13SM90_TMA_LOADES1B_vS1C_EENS_8epilogue10collective6detail29Sm90TmaWarpSpecializedAdapterINS1G_15DefaultEpilogueISI_SJ_SJ_NS1F_6thread17LinearCombinationISI_Li1EffLNS1K_9ScaleType4KindE0ELNS_15FloatRoundStyleE2ESI_EENS1_15EpilogueDefaultEEEEEvvEEEEvNT_6ParamsE --------------------------
	.section	.nv.shared._ZN7cutlass13device_kernelINS_4gemm6kernel13GemmUniversalIN4cute5tupleIJiiiiEEENS1_10collective13CollectiveMmaINS1_34MainloopSm90TmaGmmaWarpSpecializedILi4ENS5_IJNS4_1CILi1EEENSA_ILi2EEESB_EEENS1_32KernelTmaWarpSpecializedPingpongEEENS5_IJNSA_ILi64EEESG_SG_EEENS_6half_tENS5_IJlSB_lEEESI_SJ_NS4_8TiledMMAINS4_8MMA_AtomIJNS4_4SM904GMMA25MMA_64x64x16_F32F16F16_SSILNSN_5MajorE0ELSP_0ELNSN_7ScaleInE1ELSQ_1EEEEEENS4_6LayoutINS5_IJSB_SB_SB_EEENS5_IJNSA_ILi0EEESV_SV_EEEEENS5_IJNS4_10UnderscoreESY_SY_EEEEENS4_23SM90_TMA_LOAD_MULTICASTENS4_14ComposedLayoutINS4_7SwizzleILi3ELi4ELi3EEENS4_18smem_ptr_flag_bitsILi16EEENST_INS5_IJNSA_ILi8EEESG_EEENS5_IJSG_SB_EEEEEEEvNS4_8identityENS4_13SM90_TMA_LOADES1B_vS1C_EENS_8epilogue10collective6detail29Sm90TmaWarpSpecializedAdapterINS1G_15DefaultEpilogueISI_SJ_SJ_NS1F_6thread17LinearCombinationISI_Li1EffLNS1K_9ScaleType4KindE0ELNS_15FloatRoundStyleE2ESI_EENS1_15EpilogueDefaultEEEEEvvEEEEvNT_6ParamsE,"aw",@nobits
	.sectionflags	@""
	.align	16
	.zero		1024


//--------------------- .nv.shared.reserved.0     --------------------------
	.section	.nv.shared.reserved.0,"aw",@nobits
	.weak		__nv_reservedSMEM_offset_0_alias
	.size		__nv_reservedSMEM_offset_0_alias, 0, 0
	.other		__nv_reservedSMEM_offset_0_alias,@"STO_CUDA_RESERVED_SHARED STV_DEFAULT"
__nv_reservedSMEM_offset_0_alias:
	.zero		0


//--------------------- .nv.global                --------------------------
	.section	.nv.global,"aw",@nobits
.nv.global:
	.type		_ZN39_INTERNAL_53d98332_4_k_cu_12546273_30154cute1_E,@object
	.size		_ZN39_INTERNAL_53d98332_4_k_cu_12546273_30154cute1_E,(_ZN39_INTERNAL_53d98332_4_k_cu_12546273_30154cuda3std3__45__cpo6cbeginE - _ZN39_INTERNAL_53d98332_4_k_cu_12546273_30154cute1_E)
_ZN39_INTERNAL_53d98332_4_k_cu_12546273_30154cute1_E:
	.zero		1
	.type		_ZN39_INTERNAL_53d98332_4_k_cu_12546273_30154cuda3std3__45__cpo6cbeginE,@object
	.size		_ZN39_INTERNAL_53d98332_4_k_cu_12546273_30154cuda3std3__45__cpo6cbeginE,(_ZN39_INTERNAL_53d98332_4_k_cu_12546273_30154cuda3std3__48in_placeE - _ZN39_INTERNAL_53d98332_4_k_cu_12546273_30154cuda3std3__45__cpo6cbeginE)
_ZN39_INTERNAL_53d98332_4_k_cu_12546273_30154cuda3std3__45__cpo6cbeginE:
	.zero		1
	.type		_ZN39_INTERNAL_53d98332_4_k_cu_12546273_30154cuda3std3__48in_placeE,@object
	.size		_ZN39_INTERNAL_53d98332_4_k_cu_12546273_30154cuda3std3__48in_placeE,(_ZN39_INTERNAL_53d98332_4_k_cu_12546273_30154cuda3std6ranges3__45__cpo9iter_moveE - _ZN39_INTERNAL_53d98332_4_k_cu_12546273_30154cuda3std3__48in_placeE)
_ZN39_INTERNAL_53d98332_4_k_cu_12546273_30154cuda3std3__48in_placeE:
	.zero		1
	.type		_ZN39_INTERNAL_53d98332_4_k_cu_12546273_30154cuda3std6ranges3__45__cpo9iter_moveE,@object
	.size		_ZN39_INTERNAL_53d98332_4_k_cu_12546273_30154cuda3std6ranges3__45__cpo9iter_moveE,(_ZN39_INTERNAL_53d98332_4_k_cu_12546273_30154cuda3std3__45__cpo5beginE - _ZN39_INTERNAL_53d98332_4_k_cu_12546273_30154cuda3std6ranges3__45__cpo9iter_moveE)
_ZN39_INTERNAL_53d98332_4_k_cu_12546273_30154cuda3std6ranges3__45__cpo9iter_moveE:
	.zero		1
	.type		_ZN39_INTERNAL_53d98332_4_k_cu_12546273_30154cuda3std3__45__cpo5beginE,@object
	.size		_ZN39_INTERNAL_53d98332_4_k_cu_12546273_30154cuda3std3__45__cpo5beginE,(_ZN39_INTERNAL_53d98332_4_k_cu_12546273_30154cuda3std3__441_GLOBAL__N__53d98332_4_k_cu_12546273_30156ignoreE - _ZN39_INTERNAL_53d98332_4_k_cu_12546273_30154cuda3std3__45__cpo5beginE)
_ZN39_INTERNAL_53d98332_4_k_cu_12546273_30154cuda3std3__45__cpo5beginE:
	.zero		1
	.type		_ZN39_INTERNAL_53d98332_4_k_cu_12546273_30154cuda3std3__441_GLOBAL__N__53d98332_4_k_cu_12546273_30156ignoreE,@object
	.size		_ZN39_INTERNAL_53d98332_4_k_cu_12546273_30154cuda3std3__441_GLOBAL__N__53d98332_4_k_cu_12546273_30156ignoreE,(_ZN39_INTERNAL_53d98332_4_k_cu_12546273_30154cute7productE - _ZN39_INTERNAL_53d98332_4_k_cu_12546273_30154cuda3std3__441_GLOBAL__N__53d98332_4_k_cu_12546273_30156ignoreE)
_ZN39_INTERNAL_53d98332_4_k_cu_12546273_30154cuda3std3__441_GLOBAL__N__53d98332_4_k_cu_12546273_30156ignoreE:
	.zero		1
	.type		_ZN39_INTERNAL_53d98332_4_k_cu_12546273_30154cute7productE,@object
	.size		_ZN39_INTERNAL_53d98332_4_k_cu_12546273_30154cute7productE,(_ZN39_INTERNAL_53d98332_4_k_cu_12546273_30154cuda3std3__45__cpo3endE - _ZN39_INTERNAL_53d98332_4_k_cu_12546273_30154cute7productE)
_ZN39_INTERNAL_53d98332_4_k_cu_12546273_30154cute7productE:
	.zero		1
	.type		_ZN39_INTERNAL_53d98332_4_k_cu_12546273_30154cuda3std3__45__cpo3endE,@object
	.size		_ZN39_INTERNAL_53d98332_4_k_cu_12546273_30154cuda3std3__45__cpo3endE,(_ZN39_INTERNAL_53d98332_4_k_cu_12546273_30154cuda3std3__419piecewise_constructE - _ZN39_INTERNAL_53d98332_4_k_cu_12546273_30154cuda3std3__45__cpo3endE)
_ZN39_INTERNAL_53d98332_4_k_cu_12546273_30154cuda3std3__45__cpo3endE:
	.zero		1
	.type		_ZN39_INTERNAL_53d98332_4_k_cu_12546273_30154cuda3std3__419piecewise_constructE,@object
	.size		_ZN39_INTERNAL_53d98332_4_k_cu_12546273_30154cuda3std3__419piecewise_constructE,(_ZN39_INTERNAL_53d98332_4_k_cu_12546273_30154cuda3std3__45__cpo4cendE - _ZN39_INTERNAL_53d98332_4_k_cu_12546273_30154cuda3std3__419piecewise_constructE)
_ZN39_INTERNAL_53d98332_4_k_cu_12546273_30154cuda3std3__419piecewise_constructE:
	.zero		1
	.type		_ZN39_INTERNAL_53d98332_4_k_cu_12546273_30154cuda3std3__45__cpo4cendE,@object
	.size		_ZN39_INTERNAL_53d98332_4_k_cu_12546273_30154cuda3std3__45__cpo4cendE,(_ZN39_INTERNAL_53d98332_4_k_cu_12546273_30154cuda3std6ranges3__45__cpo4swapE - _ZN39_INTERNAL_53d98332_4_k_cu_12546273_30154cuda3std3__45__cpo4cendE)
_ZN39_INTERNAL_53d98332_4_k_cu_12546273_30154cuda3std3__45__cpo4cendE:
	.zero		1
	.type		_ZN39_INTERNAL_53d98332_4_k_cu_12546273_30154cuda3std6ranges3__45__cpo4swapE,@object
	.size		_ZN39_INTERNAL_53d98332_4_k_cu_12546273_30154cuda3std6ranges3__45__cpo4swapE,(.L_8 - _ZN39_INTERNAL_53d98332_4_k_cu_12546273_30154cuda3std6ranges3__45__cpo4swapE)
_ZN39_INTERNAL_53d98332_4_k_cu_12546273_30154cuda3std6ranges3__45__cpo4swapE:
	.zero		1
.L_8:


//--------------------- .nv.constant0._ZN7cutlass13device_kernelINS_4gemm6kernel13GemmUniversalIN4cute5tupleIJiiiiEEENS1_10collective13CollectiveMmaINS1_34MainloopSm90TmaGmmaWarpSpecializedILi4ENS5_IJNS4_1CILi1EEENSA_ILi2EEESB_EEENS1_32KernelTmaWarpSpecializedPingpongEEENS5_IJNSA_ILi64EEESG_SG_EEENS_6half_tENS5_IJlSB_lEEESI_SJ_NS4_8TiledMMAINS4_8MMA_AtomIJNS4_4SM904GMMA25MMA_64x64x16_F32F16F16_SSILNSN_5MajorE0ELSP_0ELNSN_7ScaleInE1ELSQ_1EEEEEENS4_6LayoutINS5_IJSB_SB_SB_EEENS5_IJNSA_ILi0EEESV_SV_EEEEENS5_IJNS4_10UnderscoreESY_SY_EEEEENS4_23SM90_TMA_LOAD_MULTICASTENS4_14ComposedLayoutINS4_7SwizzleILi3ELi4ELi3EEENS4_18smem_ptr_flag_bitsILi16EEENST_INS5_IJNSA_ILi8EEESG_EEENS5_IJSG_SB_EEEEEEEvNS4_8identityENS4_13SM90_TMA_LOADES1B_vS1C_EENS_8epilogue10collective6detail29Sm90TmaWarpSpecializedAdapterINS1G_15DefaultEpilogueISI_SJ_SJ_NS1F_6thread17LinearCombinationISI_Li1EffLNS1K_9ScaleType4KindE0ELNS_15FloatRoundStyleE2ESI_EENS1_15EpilogueDefaultEEEEEvvEEEEvNT_6ParamsE --------------------------
	.section	.nv.constant0._ZN7cutlass13device_kernelINS_4gemm6kernel13GemmUniversalIN4cute5tupleIJiiiiEEENS1_10collective13CollectiveMmaINS1_34MainloopSm90TmaGmmaWarpSpecializedILi4ENS5_IJNS4_1CILi1EEENSA_ILi2EEESB_EEENS1_32KernelTmaWarpSpecializedPingpongEEENS5_IJNSA_ILi64EEESG_SG_EEENS_6half_tENS5_IJlSB_lEEESI_SJ_NS4_8TiledMMAINS4_8MMA_AtomIJNS4_4SM904GMMA25MMA_64x64x16_F32F16F16_SSILNSN_5MajorE0ELSP_0ELNSN_7ScaleInE1ELSQ_1EEEEEENS4_6LayoutINS5_IJSB_SB_SB_EEENS5_IJNSA_ILi0EEESV_SV_EEEEENS5_IJNS4_10UnderscoreESY_SY_EEEEENS4_23SM90_TMA_LOAD_MULTICASTENS4_14ComposedLayoutINS4_7SwizzleILi3ELi4ELi3EEENS4_18smem_ptr_flag_bitsILi16EEENST_INS5_IJNSA_ILi8EEESG_EEENS5_IJSG_SB_EEEEEEEvNS4_8identityENS4_13SM90_TMA_LOADES1B_vS1C_EENS_8epilogue10collective6detail29Sm90TmaWarpSpecializedAdapterINS1G_15DefaultEpilogueISI_SJ_SJ_NS1F_6thread17LinearCombinationISI_Li1EffLNS1K_9ScaleType4KindE0ELNS_15FloatRoundStyleE2ESI_EENS1_15EpilogueDefaultEEEEEvvEEEEvNT_6ParamsE,"a",@progbits
	.sectionflags	@""
	.align	4
.nv.constant0._ZN7cutlass13device_kernelINS_4gemm6kernel13GemmUniversalIN4cute5tupleIJiiiiEEENS1_10collective13CollectiveMmaINS1_34MainloopSm90TmaGmmaWarpSpecializedILi4ENS5_IJNS4_1CILi1EEENSA_ILi2EEESB_EEENS1_32KernelTmaWarpSpecializedPingpongEEENS5_IJNSA_ILi64EEESG_SG_EEENS_6half_tENS5_IJlSB_lEEESI_SJ_NS4_8TiledMMAINS4_8MMA_AtomIJNS4_4SM904GMMA25MMA_64x64x16_F32F16F16_SSILNSN_5MajorE0ELSP_0ELNSN_7ScaleInE1ELSQ_1EEEEEENS4_6LayoutINS5_IJSB_SB_SB_EEENS5_IJNSA_ILi0EEESV_SV_EEEEENS5_IJNS4_10UnderscoreESY_SY_EEEEENS4_23SM90_TMA_LOAD_MULTICASTENS4_14ComposedLayoutINS4_7SwizzleILi3ELi4ELi3EEENS4_18smem_ptr_flag_bitsILi16EEENST_INS5_IJNSA_ILi8EEESG_EEENS5_IJSG_SB_EEEEEEEvNS4_8identityENS4_13SM90_TMA_LOADES1B_vS1C_EENS_8epilogue10collective6detail29Sm90TmaWarpSpecializedAdapterINS1G_15DefaultEpilogueISI_SJ_SJ_NS1F_6thread17LinearCombinationISI_Li1EffLNS1K_9ScaleType4KindE0ELNS_15FloatRoundStyleE2ESI_EENS1_15EpilogueDefaultEEEEEvvEEEEvNT_6ParamsE:
	.zero		1664


//--------------------- SYMBOLS --------------------------

	.type		.nv.reservedSmem.offset0,@object
	.size		.nv.reservedSmem.offset0,0x4
	.type		__assertfail,@function
